//
// Generated by NVIDIA NVVM Compiler
//
// Compiler Build ID: CL-36424714
// Cuda compilation tools, release 13.0, V13.0.88
// Based on NVVM 20.0.0
//

.version 9.0
.target sm_100
.address_size 64

	// .globl	_Z3sw4PdS_S_S_S_S_S_S_S_S_S_i

.visible .entry _Z3sw4PdS_S_S_S_S_S_S_S_S_S_i(
	.param .u64 .ptr .align 1 _Z3sw4PdS_S_S_S_S_S_S_S_S_S_i_param_0,
	.param .u64 .ptr .align 1 _Z3sw4PdS_S_S_S_S_S_S_S_S_S_i_param_1,
	.param .u64 .ptr .align 1 _Z3sw4PdS_S_S_S_S_S_S_S_S_S_i_param_2,
	.param .u64 .ptr .align 1 _Z3sw4PdS_S_S_S_S_S_S_S_S_S_i_param_3,
	.param .u64 .ptr .align 1 _Z3sw4PdS_S_S_S_S_S_S_S_S_S_i_param_4,
	.param .u64 .ptr .align 1 _Z3sw4PdS_S_S_S_S_S_S_S_S_S_i_param_5,
	.param .u64 .ptr .align 1 _Z3sw4PdS_S_S_S_S_S_S_S_S_S_i_param_6,
	.param .u64 .ptr .align 1 _Z3sw4PdS_S_S_S_S_S_S_S_S_S_i_param_7,
	.param .u64 .ptr .align 1 _Z3sw4PdS_S_S_S_S_S_S_S_S_S_i_param_8,
	.param .u64 .ptr .align 1 _Z3sw4PdS_S_S_S_S_S_S_S_S_S_i_param_9,
	.param .u64 .ptr .align 1 _Z3sw4PdS_S_S_S_S_S_S_S_S_S_i_param_10,
	.param .u32 _Z3sw4PdS_S_S_S_S_S_S_S_S_S_i_param_11
)
{
	.reg .pred 	%p<4>;
	.reg .b32 	%r<37>;
	.reg .b64 	%rd<174>;
	.reg .b64 	%fd<658>;

	ld.param.u32 	%r1, [_Z3sw4PdS_S_S_S_S_S_S_S_S_S_i_param_11];
	mov.u32 	%r2, %ntid.x;
	mov.u32 	%r3, %ctaid.x;
	mov.u32 	%r4, %tid.x;
	mad.lo.s32 	%r5, %r3, %r2, %r4;
	mov.u32 	%r6, %ntid.y;
	mov.u32 	%r7, %ctaid.y;
	mov.u32 	%r8, %tid.y;
	mad.lo.s32 	%r9, %r7, %r6, %r8;
	mov.u32 	%r10, %ntid.z;
	mov.u32 	%r11, %ctaid.z;
	mov.u32 	%r12, %tid.z;
	mad.lo.s32 	%r13, %r11, %r10, %r12;
	min.u32 	%r14, %r5, %r9;
	min.u32 	%r15, %r13, %r14;
	setp.lt.u32 	%p1, %r15, 2;
	add.s32 	%r16, %r1, -3;
	max.s32 	%r17, %r5, %r9;
	max.s32 	%r18, %r17, %r13;
	setp.gt.s32 	%p2, %r18, %r16;
	or.pred  	%p3, %p2, %p1;
	@%p3 bra 	$L__BB0_2;
	ld.param.u64 	%rd173, [_Z3sw4PdS_S_S_S_S_S_S_S_S_S_i_param_10];
	ld.param.u64 	%rd172, [_Z3sw4PdS_S_S_S_S_S_S_S_S_S_i_param_9];
	ld.param.u64 	%rd171, [_Z3sw4PdS_S_S_S_S_S_S_S_S_S_i_param_8];
	ld.param.u64 	%rd170, [_Z3sw4PdS_S_S_S_S_S_S_S_S_S_i_param_7];
	ld.param.u64 	%rd169, [_Z3sw4PdS_S_S_S_S_S_S_S_S_S_i_param_6];
	ld.param.u64 	%rd168, [_Z3sw4PdS_S_S_S_S_S_S_S_S_S_i_param_5];
	ld.param.u64 	%rd167, [_Z3sw4PdS_S_S_S_S_S_S_S_S_S_i_param_4];
	ld.param.u64 	%rd166, [_Z3sw4PdS_S_S_S_S_S_S_S_S_S_i_param_3];
	ld.param.u64 	%rd165, [_Z3sw4PdS_S_S_S_S_S_S_S_S_S_i_param_2];
	ld.param.u64 	%rd164, [_Z3sw4PdS_S_S_S_S_S_S_S_S_S_i_param_1];
	ld.param.u64 	%rd163, [_Z3sw4PdS_S_S_S_S_S_S_S_S_S_i_param_0];
	cvta.to.global.u64 	%rd12, %rd169;
	cvta.to.global.u64 	%rd13, %rd171;
	cvta.to.global.u64 	%rd14, %rd172;
	cvta.to.global.u64 	%rd15, %rd173;
	cvta.to.global.u64 	%rd16, %rd170;
	cvta.to.global.u64 	%rd17, %rd166;
	cvta.to.global.u64 	%rd18, %rd167;
	cvta.to.global.u64 	%rd19, %rd168;
	cvta.to.global.u64 	%rd20, %rd163;
	cvta.to.global.u64 	%rd21, %rd164;
	cvta.to.global.u64 	%rd22, %rd165;
	mov.u32 	%r19, %ctaid.z;
	mov.u32 	%r20, %ntid.z;
	mov.u32 	%r21, %tid.z;
	mad.lo.s32 	%r22, %r19, %r20, %r21;
	mul.wide.u32 	%rd23, %r22, 739328;
	add.s64 	%rd24, %rd12, %rd23;
	mov.u32 	%r23, %ctaid.y;
	mov.u32 	%r24, %ntid.y;
	mov.u32 	%r25, %tid.y;
	mad.lo.s32 	%r26, %r23, %r24, %r25;
	mul.wide.u32 	%rd25, %r26, 2432;
	add.s64 	%rd26, %rd24, %rd25;
	mov.u32 	%r27, %ctaid.x;
	mov.u32 	%r28, %ntid.x;
	mov.u32 	%r29, %tid.x;
	mad.lo.s32 	%r30, %r27, %r28, %r29;
	add.s32 	%r31, %r30, -1;
	mul.wide.u32 	%rd27, %r31, 8;
	add.s64 	%rd28, %rd26, %rd27;
	ld.global.nc.f64 	%fd1, [%rd28];
	add.s64 	%rd29, %rd13, %rd27;
	ld.global.f64 	%fd2, [%rd29];
	mul.f64 	%fd3, %fd1, %fd2;
	mul.wide.u32 	%rd30, %r30, 8;
	add.s64 	%rd31, %rd26, %rd30;
	ld.global.nc.f64 	%fd4, [%rd31];
	mul.f64 	%fd5, %fd4, 0d3FE8000000000000;
	add.s64 	%rd32, %rd13, %rd30;
	ld.global.f64 	%fd6, [%rd32];
	mul.f64 	%fd7, %fd5, %fd6;
	sub.f64 	%fd8, %fd3, %fd7;
	add.s32 	%r32, %r30, -2;
	mul.wide.u32 	%rd33, %r32, 8;
	add.s64 	%rd34, %rd26, %rd33;
	ld.global.nc.f64 	%fd9, [%rd34];
	mul.f64 	%fd10, %fd9, 0d3FE8000000000000;
	add.s64 	%rd35, %rd13, %rd33;
	ld.global.f64 	%fd11, [%rd35];
	mul.f64 	%fd12, %fd10, %fd11;
	sub.f64 	%fd13, %fd8, %fd12;
	ld.global.nc.f64 	%fd14, [%rd31+8];
	ld.global.f64 	%fd15, [%rd32+8];
	mul.f64 	%fd16, %fd14, %fd15;
	fma.rn.f64 	%fd17, %fd9, %fd11, %fd16;
	mul.f64 	%fd18, %fd4, 0d4008000000000000;
	fma.rn.f64 	%fd19, %fd18, %fd6, %fd17;
	mul.f64 	%fd20, %fd1, 0d4008000000000000;
	fma.rn.f64 	%fd21, %fd20, %fd2, %fd19;
	ld.global.nc.f64 	%fd22, [%rd31+16];
	ld.global.f64 	%fd23, [%rd32+16];
	fma.rn.f64 	%fd24, %fd22, %fd23, %fd3;
	mul.f64 	%fd25, %fd14, 0d4008000000000000;
	fma.rn.f64 	%fd26, %fd25, %fd15, %fd24;
	fma.rn.f64 	%fd27, %fd18, %fd6, %fd26;
	sub.f64 	%fd28, %fd16, %fd7;
	mul.f64 	%fd29, %fd22, 0d3FE8000000000000;
	mul.f64 	%fd30, %fd29, %fd23;
	sub.f64 	%fd31, %fd28, %fd30;
	add.s32 	%r33, %r26, -1;
	mul.wide.u32 	%rd36, %r33, 2432;
	add.s64 	%rd37, %rd24, %rd36;
	add.s64 	%rd38, %rd37, %rd30;
	ld.global.nc.f64 	%fd32, [%rd38];
	mul.wide.u32 	%rd39, %r33, 8;
	add.s64 	%rd40, %rd14, %rd39;
	ld.global.f64 	%fd33, [%rd40];
	mul.f64 	%fd34, %fd32, %fd33;
	mul.wide.u32 	%rd41, %r26, 8;
	add.s64 	%rd42, %rd14, %rd41;
	ld.global.f64 	%fd35, [%rd42];
	mul.f64 	%fd36, %fd5, %fd35;
	sub.f64 	%fd37, %fd34, %fd36;
	add.s32 	%r34, %r26, -2;
	mul.wide.u32 	%rd43, %r34, 2432;
	add.s64 	%rd44, %rd24, %rd43;
	add.s64 	%rd45, %rd44, %rd30;
	ld.global.nc.f64 	%fd38, [%rd45];
	mul.f64 	%fd39, %fd38, 0d3FE8000000000000;
	mul.wide.u32 	%rd46, %r34, 8;
	add.s64 	%rd47, %rd14, %rd46;
	ld.global.f64 	%fd40, [%rd47];
	mul.f64 	%fd41, %fd39, %fd40;
	sub.f64 	%fd42, %fd37, %fd41;
	ld.global.nc.f64 	%fd43, [%rd31+2432];
	ld.global.f64 	%fd44, [%rd42+8];
	mul.f64 	%fd45, %fd43, %fd44;
	fma.rn.f64 	%fd46, %fd38, %fd40, %fd45;
	fma.rn.f64 	%fd47, %fd18, %fd35, %fd46;
	mul.f64 	%fd48, %fd32, 0d4008000000000000;
	fma.rn.f64 	%fd49, %fd48, %fd33, %fd47;
	ld.global.nc.f64 	%fd50, [%rd31+4864];
	ld.global.f64 	%fd51, [%rd42+16];
	fma.rn.f64 	%fd52, %fd50, %fd51, %fd34;
	mul.f64 	%fd53, %fd43, 0d4008000000000000;
	fma.rn.f64 	%fd54, %fd53, %fd44, %fd52;
	fma.rn.f64 	%fd55, %fd18, %fd35, %fd54;
	sub.f64 	%fd56, %fd45, %fd36;
	mul.f64 	%fd57, %fd50, 0d3FE8000000000000;
	mul.f64 	%fd58, %fd57, %fd51;
	sub.f64 	%fd59, %fd56, %fd58;
	add.s32 	%r35, %r22, -1;
	mul.wide.u32 	%rd48, %r35, 739328;
	add.s64 	%rd49, %rd12, %rd48;
	add.s64 	%rd50, %rd49, %rd25;
	add.s64 	%rd51, %rd50, %rd30;
	ld.global.nc.f64 	%fd60, [%rd51];
	mul.wide.u32 	%rd52, %r35, 8;
	add.s64 	%rd53, %rd15, %rd52;
	ld.global.f64 	%fd61, [%rd53];
	mul.f64 	%fd62, %fd60, %fd61;
	mul.wide.u32 	%rd54, %r22, 8;
	add.s64 	%rd55, %rd15, %rd54;
	ld.global.f64 	%fd63, [%rd55];
	mul.f64 	%fd64, %fd5, %fd63;
	sub.f64 	%fd65, %fd62, %fd64;
	add.s32 	%r36, %r22, -2;
	mul.wide.u32 	%rd56, %r36, 739328;
	add.s64 	%rd57, %rd12, %rd56;
	add.s64 	%rd58, %rd57, %rd25;
	add.s64 	%rd59, %rd58, %rd30;
	ld.global.nc.f64 	%fd66, [%rd59];
	mul.f64 	%fd67, %fd66, 0d3FE8000000000000;
	mul.wide.u32 	%rd60, %r36, 8;
	add.s64 	%rd61, %rd15, %rd60;
	ld.global.f64 	%fd68, [%rd61];
	mul.f64 	%fd69, %fd67, %fd68;
	sub.f64 	%fd70, %fd65, %fd69;
	ld.global.nc.f64 	%fd71, [%rd31+739328];
	ld.global.f64 	%fd72, [%rd55+8];
	mul.f64 	%fd73, %fd71, %fd72;
	fma.rn.f64 	%fd74, %fd66, %fd68, %fd73;
	fma.rn.f64 	%fd75, %fd18, %fd63, %fd74;
	mul.f64 	%fd76, %fd60, 0d4008000000000000;
	fma.rn.f64 	%fd77, %fd76, %fd61, %fd75;
	ld.global.nc.f64 	%fd78, [%rd31+1478656];
	ld.global.f64 	%fd79, [%rd55+16];
	fma.rn.f64 	%fd80, %fd78, %fd79, %fd62;
	mul.f64 	%fd81, %fd71, 0d4008000000000000;
	fma.rn.f64 	%fd82, %fd81, %fd72, %fd80;
	fma.rn.f64 	%fd83, %fd18, %fd63, %fd82;
	sub.f64 	%fd84, %fd73, %fd64;
	mul.f64 	%fd85, %fd78, 0d3FE8000000000000;
	mul.f64 	%fd86, %fd85, %fd79;
	sub.f64 	%fd87, %fd84, %fd86;
	add.s64 	%rd62, %rd16, %rd23;
	add.s64 	%rd63, %rd62, %rd25;
	add.s64 	%rd64, %rd63, %rd27;
	ld.global.nc.f64 	%fd88, [%rd64];
	mul.f64 	%fd89, %fd88, %fd2;
	fma.rn.f64 	%fd90, %fd13, 0d4000000000000000, %fd89;
	add.s64 	%rd65, %rd63, %rd30;
	ld.global.nc.f64 	%fd91, [%rd65];
	mul.f64 	%fd92, %fd91, 0d3FE8000000000000;
	mul.f64 	%fd93, %fd92, %fd6;
	sub.f64 	%fd94, %fd90, %fd93;
	add.s64 	%rd66, %rd63, %rd33;
	ld.global.nc.f64 	%fd95, [%rd66];
	mul.f64 	%fd96, %fd95, 0d3FE8000000000000;
	mul.f64 	%fd97, %fd96, %fd11;
	sub.f64 	%fd98, %fd94, %fd97;
	add.s64 	%rd67, %rd17, %rd23;
	add.s64 	%rd68, %rd67, %rd25;
	add.s64 	%rd69, %rd68, %rd33;
	ld.global.nc.f64 	%fd99, [%rd69];
	add.s64 	%rd70, %rd68, %rd30;
	ld.global.nc.f64 	%fd100, [%rd70];
	sub.f64 	%fd101, %fd99, %fd100;
	mul.f64 	%fd102, %fd95, %fd11;
	fma.rn.f64 	%fd103, %fd21, 0d4000000000000000, %fd102;
	ld.global.nc.f64 	%fd104, [%rd65+8];
	mul.f64 	%fd105, %fd104, %fd15;
	add.f64 	%fd106, %fd103, %fd105;
	mul.f64 	%fd107, %fd91, 0d4008000000000000;
	fma.rn.f64 	%fd108, %fd107, %fd6, %fd106;
	mul.f64 	%fd109, %fd88, 0d4008000000000000;
	fma.rn.f64 	%fd110, %fd109, %fd2, %fd108;
	add.s64 	%rd71, %rd68, %rd27;
	ld.global.nc.f64 	%fd111, [%rd71];
	sub.f64 	%fd112, %fd111, %fd100;
	mul.f64 	%fd113, %fd110, %fd112;
	fma.rn.f64 	%fd114, %fd98, %fd101, %fd113;
	fma.rn.f64 	%fd115, %fd27, 0d4000000000000000, %fd89;
	ld.global.nc.f64 	%fd116, [%rd65+16];
	fma.rn.f64 	%fd117, %fd116, %fd23, %fd115;
	mul.f64 	%fd118, %fd104, 0d4008000000000000;
	fma.rn.f64 	%fd119, %fd118, %fd15, %fd117;
	fma.rn.f64 	%fd120, %fd107, %fd6, %fd119;
	ld.global.nc.f64 	%fd121, [%rd70+8];
	sub.f64 	%fd122, %fd121, %fd100;
	fma.rn.f64 	%fd123, %fd120, %fd122, %fd114;
	fma.rn.f64 	%fd124, %fd31, 0d4000000000000000, %fd105;
	sub.f64 	%fd125, %fd124, %fd93;
	mul.f64 	%fd126, %fd116, 0d3FE8000000000000;
	mul.f64 	%fd127, %fd126, %fd23;
	sub.f64 	%fd128, %fd125, %fd127;
	ld.global.nc.f64 	%fd129, [%rd70+16];
	sub.f64 	%fd130, %fd129, %fd100;
	fma.rn.f64 	%fd131, %fd128, %fd130, %fd123;
	add.s64 	%rd72, %rd67, %rd43;
	add.s64 	%rd73, %rd72, %rd30;
	ld.global.nc.f64 	%fd132, [%rd73];
	sub.f64 	%fd133, %fd132, %fd100;
	add.s64 	%rd74, %rd67, %rd36;
	add.s64 	%rd75, %rd74, %rd30;
	ld.global.nc.f64 	%fd134, [%rd75];
	sub.f64 	%fd135, %fd134, %fd100;
	mul.f64 	%fd136, %fd49, %fd135;
	fma.rn.f64 	%fd137, %fd42, %fd133, %fd136;
	ld.global.nc.f64 	%fd138, [%rd70+2432];
	sub.f64 	%fd139, %fd138, %fd100;
	fma.rn.f64 	%fd140, %fd55, %fd139, %fd137;
	ld.global.nc.f64 	%fd141, [%rd70+4864];
	sub.f64 	%fd142, %fd141, %fd100;
	fma.rn.f64 	%fd143, %fd59, %fd142, %fd140;
	mul.f64 	%fd144, %fd35, %fd143;
	fma.rn.f64 	%fd145, %fd6, %fd131, %fd144;
	add.s64 	%rd76, %rd17, %rd56;
	add.s64 	%rd77, %rd76, %rd25;
	add.s64 	%rd78, %rd77, %rd30;
	ld.global.nc.f64 	%fd146, [%rd78];
	sub.f64 	%fd147, %fd146, %fd100;
	add.s64 	%rd79, %rd17, %rd48;
	add.s64 	%rd80, %rd79, %rd25;
	add.s64 	%rd81, %rd80, %rd30;
	ld.global.nc.f64 	%fd148, [%rd81];
	sub.f64 	%fd149, %fd148, %fd100;
	mul.f64 	%fd150, %fd77, %fd149;
	fma.rn.f64 	%fd151, %fd70, %fd147, %fd150;
	ld.global.nc.f64 	%fd152, [%rd70+739328];
	sub.f64 	%fd153, %fd152, %fd100;
	fma.rn.f64 	%fd154, %fd83, %fd153, %fd151;
	ld.global.nc.f64 	%fd155, [%rd70+1478656];
	sub.f64 	%fd156, %fd155, %fd100;
	fma.rn.f64 	%fd157, %fd87, %fd156, %fd154;
	fma.rn.f64 	%fd158, %fd63, %fd157, %fd145;
	add.s64 	%rd82, %rd18, %rd23;
	add.s64 	%rd83, %rd82, %rd25;
	add.s64 	%rd84, %rd83, %rd33;
	ld.global.nc.f64 	%fd159, [%rd84];
	add.s64 	%rd85, %rd83, %rd30;
	ld.global.nc.f64 	%fd160, [%rd85];
	sub.f64 	%fd161, %fd159, %fd160;
	add.s64 	%rd86, %rd83, %rd27;
	ld.global.nc.f64 	%fd162, [%rd86];
	sub.f64 	%fd163, %fd162, %fd160;
	mul.f64 	%fd164, %fd21, %fd163;
	fma.rn.f64 	%fd165, %fd13, %fd161, %fd164;
	ld.global.nc.f64 	%fd166, [%rd85+8];
	sub.f64 	%fd167, %fd166, %fd160;
	fma.rn.f64 	%fd168, %fd27, %fd167, %fd165;
	ld.global.nc.f64 	%fd169, [%rd85+16];
	sub.f64 	%fd170, %fd169, %fd160;
	fma.rn.f64 	%fd171, %fd31, %fd170, %fd168;
	add.s64 	%rd87, %rd62, %rd36;
	add.s64 	%rd88, %rd87, %rd30;
	ld.global.nc.f64 	%fd172, [%rd88];
	mul.f64 	%fd173, %fd172, %fd33;
	fma.rn.f64 	%fd174, %fd42, 0d4000000000000000, %fd173;
	mul.f64 	%fd175, %fd92, %fd35;
	sub.f64 	%fd176, %fd174, %fd175;
	add.s64 	%rd89, %rd62, %rd43;
	add.s64 	%rd90, %rd89, %rd30;
	ld.global.nc.f64 	%fd177, [%rd90];
	mul.f64 	%fd178, %fd177, 0d3FE8000000000000;
	mul.f64 	%fd179, %fd178, %fd40;
	sub.f64 	%fd180, %fd176, %fd179;
	add.s64 	%rd91, %rd82, %rd43;
	add.s64 	%rd92, %rd91, %rd30;
	ld.global.nc.f64 	%fd181, [%rd92];
	sub.f64 	%fd182, %fd181, %fd160;
	mul.f64 	%fd183, %fd177, %fd40;
	fma.rn.f64 	%fd184, %fd49, 0d4000000000000000, %fd183;
	ld.global.nc.f64 	%fd185, [%rd65+2432];
	mul.f64 	%fd186, %fd185, %fd44;
	add.f64 	%fd187, %fd184, %fd186;
	fma.rn.f64 	%fd188, %fd107, %fd35, %fd187;
	mul.f64 	%fd189, %fd172, 0d4008000000000000;
	fma.rn.f64 	%fd190, %fd189, %fd33, %fd188;
	add.s64 	%rd93, %rd82, %rd36;
	add.s64 	%rd94, %rd93, %rd30;
	ld.global.nc.f64 	%fd191, [%rd94];
	sub.f64 	%fd192, %fd191, %fd160;
	mul.f64 	%fd193, %fd190, %fd192;
	fma.rn.f64 	%fd194, %fd180, %fd182, %fd193;
	fma.rn.f64 	%fd195, %fd55, 0d4000000000000000, %fd173;
	ld.global.nc.f64 	%fd196, [%rd65+4864];
	fma.rn.f64 	%fd197, %fd196, %fd51, %fd195;
	mul.f64 	%fd198, %fd185, 0d4008000000000000;
	fma.rn.f64 	%fd199, %fd198, %fd44, %fd197;
	fma.rn.f64 	%fd200, %fd107, %fd35, %fd199;
	ld.global.nc.f64 	%fd201, [%rd85+2432];
	sub.f64 	%fd202, %fd201, %fd160;
	fma.rn.f64 	%fd203, %fd200, %fd202, %fd194;
	fma.rn.f64 	%fd204, %fd59, 0d4000000000000000, %fd186;
	sub.f64 	%fd205, %fd204, %fd175;
	mul.f64 	%fd206, %fd196, 0d3FE8000000000000;
	mul.f64 	%fd207, %fd206, %fd51;
	sub.f64 	%fd208, %fd205, %fd207;
	ld.global.nc.f64 	%fd209, [%rd85+4864];
	sub.f64 	%fd210, %fd209, %fd160;
	fma.rn.f64 	%fd211, %fd208, %fd210, %fd203;
	mul.f64 	%fd212, %fd35, %fd211;
	fma.rn.f64 	%fd213, %fd6, %fd171, %fd212;
	add.s64 	%rd95, %rd18, %rd56;
	add.s64 	%rd96, %rd95, %rd25;
	add.s64 	%rd97, %rd96, %rd30;
	ld.global.nc.f64 	%fd214, [%rd97];
	sub.f64 	%fd215, %fd214, %fd160;
	add.s64 	%rd98, %rd18, %rd48;
	add.s64 	%rd99, %rd98, %rd25;
	add.s64 	%rd100, %rd99, %rd30;
	ld.global.nc.f64 	%fd216, [%rd100];
	sub.f64 	%fd217, %fd216, %fd160;
	mul.f64 	%fd218, %fd77, %fd217;
	fma.rn.f64 	%fd219, %fd70, %fd215, %fd218;
	ld.global.nc.f64 	%fd220, [%rd85+739328];
	sub.f64 	%fd221, %fd220, %fd160;
	fma.rn.f64 	%fd222, %fd83, %fd221, %fd219;
	ld.global.nc.f64 	%fd223, [%rd85+1478656];
	sub.f64 	%fd224, %fd223, %fd160;
	fma.rn.f64 	%fd225, %fd87, %fd224, %fd222;
	fma.rn.f64 	%fd226, %fd63, %fd225, %fd213;
	add.s64 	%rd101, %rd19, %rd23;
	add.s64 	%rd102, %rd101, %rd25;
	add.s64 	%rd103, %rd102, %rd33;
	ld.global.nc.f64 	%fd227, [%rd103];
	add.s64 	%rd104, %rd102, %rd30;
	ld.global.nc.f64 	%fd228, [%rd104];
	sub.f64 	%fd229, %fd227, %fd228;
	add.s64 	%rd105, %rd102, %rd27;
	ld.global.nc.f64 	%fd230, [%rd105];
	sub.f64 	%fd231, %fd230, %fd228;
	mul.f64 	%fd232, %fd21, %fd231;
	fma.rn.f64 	%fd233, %fd13, %fd229, %fd232;
	ld.global.nc.f64 	%fd234, [%rd104+8];
	sub.f64 	%fd235, %fd234, %fd228;
	fma.rn.f64 	%fd236, %fd27, %fd235, %fd233;
	ld.global.nc.f64 	%fd237, [%rd104+16];
	sub.f64 	%fd238, %fd237, %fd228;
	fma.rn.f64 	%fd239, %fd31, %fd238, %fd236;
	add.s64 	%rd106, %rd101, %rd43;
	add.s64 	%rd107, %rd106, %rd30;
	ld.global.nc.f64 	%fd240, [%rd107];
	sub.f64 	%fd241, %fd240, %fd228;
	add.s64 	%rd108, %rd101, %rd36;
	add.s64 	%rd109, %rd108, %rd30;
	ld.global.nc.f64 	%fd242, [%rd109];
	sub.f64 	%fd243, %fd242, %fd228;
	mul.f64 	%fd244, %fd49, %fd243;
	fma.rn.f64 	%fd245, %fd42, %fd241, %fd244;
	ld.global.nc.f64 	%fd246, [%rd104+2432];
	sub.f64 	%fd247, %fd246, %fd228;
	fma.rn.f64 	%fd248, %fd55, %fd247, %fd245;
	ld.global.nc.f64 	%fd249, [%rd104+4864];
	sub.f64 	%fd250, %fd249, %fd228;
	fma.rn.f64 	%fd251, %fd59, %fd250, %fd248;
	mul.f64 	%fd252, %fd35, %fd251;
	fma.rn.f64 	%fd253, %fd6, %fd239, %fd252;
	add.s64 	%rd110, %rd16, %rd48;
	add.s64 	%rd111, %rd110, %rd25;
	add.s64 	%rd112, %rd111, %rd30;
	ld.global.nc.f64 	%fd254, [%rd112];
	mul.f64 	%fd255, %fd254, %fd61;
	fma.rn.f64 	%fd256, %fd70, 0d4000000000000000, %fd255;
	mul.f64 	%fd257, %fd92, %fd63;
	sub.f64 	%fd258, %fd256, %fd257;
	add.s64 	%rd113, %rd16, %rd56;
	add.s64 	%rd114, %rd113, %rd25;
	add.s64 	%rd115, %rd114, %rd30;
	ld.global.nc.f64 	%fd259, [%rd115];
	mul.f64 	%fd260, %fd259, 0d3FE8000000000000;
	mul.f64 	%fd261, %fd260, %fd68;
	sub.f64 	%fd262, %fd258, %fd261;
	add.s64 	%rd116, %rd19, %rd56;
	add.s64 	%rd117, %rd116, %rd25;
	add.s64 	%rd118, %rd117, %rd30;
	ld.global.nc.f64 	%fd263, [%rd118];
	sub.f64 	%fd264, %fd263, %fd228;
	mul.f64 	%fd265, %fd259, %fd68;
	fma.rn.f64 	%fd266, %fd77, 0d4000000000000000, %fd265;
	ld.global.nc.f64 	%fd267, [%rd65+739328];
	mul.f64 	%fd268, %fd267, %fd72;
	add.f64 	%fd269, %fd266, %fd268;
	fma.rn.f64 	%fd270, %fd107, %fd63, %fd269;
	mul.f64 	%fd271, %fd254, 0d4008000000000000;
	fma.rn.f64 	%fd272, %fd271, %fd61, %fd270;
	add.s64 	%rd119, %rd19, %rd48;
	add.s64 	%rd120, %rd119, %rd25;
	add.s64 	%rd121, %rd120, %rd30;
	ld.global.nc.f64 	%fd273, [%rd121];
	sub.f64 	%fd274, %fd273, %fd228;
	mul.f64 	%fd275, %fd272, %fd274;
	fma.rn.f64 	%fd276, %fd262, %fd264, %fd275;
	fma.rn.f64 	%fd277, %fd83, 0d4000000000000000, %fd255;
	ld.global.nc.f64 	%fd278, [%rd65+1478656];
	fma.rn.f64 	%fd279, %fd278, %fd79, %fd277;
	mul.f64 	%fd280, %fd267, 0d4008000000000000;
	fma.rn.f64 	%fd281, %fd280, %fd72, %fd279;
	fma.rn.f64 	%fd282, %fd107, %fd63, %fd281;
	ld.global.nc.f64 	%fd283, [%rd104+739328];
	sub.f64 	%fd284, %fd283, %fd228;
	fma.rn.f64 	%fd285, %fd282, %fd284, %fd276;
	fma.rn.f64 	%fd286, %fd87, 0d4000000000000000, %fd268;
	sub.f64 	%fd287, %fd286, %fd257;
	mul.f64 	%fd288, %fd278, 0d3FE8000000000000;
	mul.f64 	%fd289, %fd288, %fd79;
	sub.f64 	%fd290, %fd287, %fd289;
	ld.global.nc.f64 	%fd291, [%rd104+1478656];
	sub.f64 	%fd292, %fd291, %fd228;
	fma.rn.f64 	%fd293, %fd290, %fd292, %fd285;
	fma.rn.f64 	%fd294, %fd63, %fd293, %fd253;
	mul.f64 	%fd295, %fd63, %fd6;
	div.rn.f64 	%fd296, %fd295, 0d4062000000000000;
	add.s64 	%rd122, %rd77, %rd33;
	ld.global.nc.f64 	%fd297, [%rd122];
	ld.global.nc.f64 	%fd298, [%rd69+1478656];
	sub.f64 	%fd299, %fd297, %fd298;
	add.s64 	%rd123, %rd80, %rd33;
	ld.global.nc.f64 	%fd300, [%rd123];
	ld.global.nc.f64 	%fd301, [%rd69+739328];
	sub.f64 	%fd302, %fd301, %fd300;
	fma.rn.f64 	%fd303, %fd302, 0d4020000000000000, %fd299;
	mul.f64 	%fd304, %fd9, %fd303;
	add.s64 	%rd124, %rd77, %rd27;
	ld.global.nc.f64 	%fd305, [%rd124];
	ld.global.nc.f64 	%fd306, [%rd71+1478656];
	sub.f64 	%fd307, %fd305, %fd306;
	add.s64 	%rd125, %rd80, %rd27;
	ld.global.nc.f64 	%fd308, [%rd125];
	ld.global.nc.f64 	%fd309, [%rd71+739328];
	sub.f64 	%fd310, %fd309, %fd308;
	fma.rn.f64 	%fd311, %fd310, 0d4020000000000000, %fd307;
	mul.f64 	%fd312, %fd1, %fd311;
	mul.f64 	%fd313, %fd312, 0d4020000000000000;
	sub.f64 	%fd314, %fd304, %fd313;
	ld.global.nc.f64 	%fd315, [%rd78+8];
	ld.global.nc.f64 	%fd316, [%rd70+1478664];
	sub.f64 	%fd317, %fd315, %fd316;
	ld.global.nc.f64 	%fd318, [%rd81+8];
	ld.global.nc.f64 	%fd319, [%rd70+739336];
	sub.f64 	%fd320, %fd319, %fd318;
	fma.rn.f64 	%fd321, %fd320, 0d4020000000000000, %fd317;
	mul.f64 	%fd322, %fd14, %fd321;
	fma.rn.f64 	%fd323, %fd322, 0d4020000000000000, %fd314;
	ld.global.nc.f64 	%fd324, [%rd78+16];
	ld.global.nc.f64 	%fd325, [%rd70+1478672];
	sub.f64 	%fd326, %fd324, %fd325;
	ld.global.nc.f64 	%fd327, [%rd81+16];
	ld.global.nc.f64 	%fd328, [%rd70+739344];
	sub.f64 	%fd329, %fd328, %fd327;
	fma.rn.f64 	%fd330, %fd329, 0d4020000000000000, %fd326;
	mul.f64 	%fd331, %fd22, %fd330;
	sub.f64 	%fd332, %fd323, %fd331;
	mul.f64 	%fd333, %fd35, %fd63;
	div.rn.f64 	%fd334, %fd333, 0d4062000000000000;
	add.s64 	%rd126, %rd95, %rd43;
	add.s64 	%rd127, %rd126, %rd30;
	ld.global.nc.f64 	%fd335, [%rd127];
	ld.global.nc.f64 	%fd336, [%rd92+1478656];
	sub.f64 	%fd337, %fd335, %fd336;
	add.s64 	%rd128, %rd98, %rd43;
	add.s64 	%rd129, %rd128, %rd30;
	ld.global.nc.f64 	%fd338, [%rd129];
	ld.global.nc.f64 	%fd339, [%rd92+739328];
	sub.f64 	%fd340, %fd339, %fd338;
	fma.rn.f64 	%fd341, %fd340, 0d4020000000000000, %fd337;
	mul.f64 	%fd342, %fd38, %fd341;
	add.s64 	%rd130, %rd95, %rd36;
	add.s64 	%rd131, %rd130, %rd30;
	ld.global.nc.f64 	%fd343, [%rd131];
	ld.global.nc.f64 	%fd344, [%rd94+1478656];
	sub.f64 	%fd345, %fd343, %fd344;
	add.s64 	%rd132, %rd98, %rd36;
	add.s64 	%rd133, %rd132, %rd30;
	ld.global.nc.f64 	%fd346, [%rd133];
	ld.global.nc.f64 	%fd347, [%rd94+739328];
	sub.f64 	%fd348, %fd347, %fd346;
	fma.rn.f64 	%fd349, %fd348, 0d4020000000000000, %fd345;
	mul.f64 	%fd350, %fd32, %fd349;
	mul.f64 	%fd351, %fd350, 0d4020000000000000;
	sub.f64 	%fd352, %fd342, %fd351;
	ld.global.nc.f64 	%fd353, [%rd97+2432];
	ld.global.nc.f64 	%fd354, [%rd85+1481088];
	sub.f64 	%fd355, %fd353, %fd354;
	ld.global.nc.f64 	%fd356, [%rd100+2432];
	ld.global.nc.f64 	%fd357, [%rd85+741760];
	sub.f64 	%fd358, %fd357, %fd356;
	fma.rn.f64 	%fd359, %fd358, 0d4020000000000000, %fd355;
	mul.f64 	%fd360, %fd43, %fd359;
	fma.rn.f64 	%fd361, %fd360, 0d4020000000000000, %fd352;
	ld.global.nc.f64 	%fd362, [%rd97+4864];
	ld.global.nc.f64 	%fd363, [%rd85+1483520];
	sub.f64 	%fd364, %fd362, %fd363;
	ld.global.nc.f64 	%fd365, [%rd100+4864];
	ld.global.nc.f64 	%fd366, [%rd85+744192];
	sub.f64 	%fd367, %fd366, %fd365;
	fma.rn.f64 	%fd368, %fd367, 0d4020000000000000, %fd364;
	mul.f64 	%fd369, %fd50, %fd368;
	sub.f64 	%fd370, %fd361, %fd369;
	mul.f64 	%fd371, %fd334, %fd370;
	fma.rn.f64 	%fd372, %fd296, %fd332, %fd371;
	sub.f64 	%fd373, %fd297, %fd324;
	sub.f64 	%fd374, %fd315, %fd305;
	fma.rn.f64 	%fd375, %fd374, 0d4020000000000000, %fd373;
	mul.f64 	%fd376, %fd259, %fd375;
	sub.f64 	%fd377, %fd300, %fd327;
	sub.f64 	%fd378, %fd318, %fd308;
	fma.rn.f64 	%fd379, %fd378, 0d4020000000000000, %fd377;
	mul.f64 	%fd380, %fd254, %fd379;
	mul.f64 	%fd381, %fd380, 0d4020000000000000;
	sub.f64 	%fd382, %fd376, %fd381;
	sub.f64 	%fd383, %fd301, %fd328;
	sub.f64 	%fd384, %fd319, %fd309;
	fma.rn.f64 	%fd385, %fd384, 0d4020000000000000, %fd383;
	mul.f64 	%fd386, %fd267, %fd385;
	fma.rn.f64 	%fd387, %fd386, 0d4020000000000000, %fd382;
	sub.f64 	%fd388, %fd298, %fd325;
	sub.f64 	%fd389, %fd316, %fd306;
	fma.rn.f64 	%fd390, %fd389, 0d4020000000000000, %fd388;
	mul.f64 	%fd391, %fd278, %fd390;
	sub.f64 	%fd392, %fd387, %fd391;
	fma.rn.f64 	%fd393, %fd296, %fd392, %fd372;
	sub.f64 	%fd394, %fd335, %fd362;
	sub.f64 	%fd395, %fd353, %fd343;
	fma.rn.f64 	%fd396, %fd395, 0d4020000000000000, %fd394;
	mul.f64 	%fd397, %fd259, %fd396;
	sub.f64 	%fd398, %fd338, %fd365;
	sub.f64 	%fd399, %fd356, %fd346;
	fma.rn.f64 	%fd400, %fd399, 0d4020000000000000, %fd398;
	mul.f64 	%fd401, %fd254, %fd400;
	mul.f64 	%fd402, %fd401, 0d4020000000000000;
	sub.f64 	%fd403, %fd397, %fd402;
	sub.f64 	%fd404, %fd339, %fd366;
	sub.f64 	%fd405, %fd357, %fd347;
	fma.rn.f64 	%fd406, %fd405, 0d4020000000000000, %fd404;
	mul.f64 	%fd407, %fd267, %fd406;
	fma.rn.f64 	%fd408, %fd407, 0d4020000000000000, %fd403;
	sub.f64 	%fd409, %fd336, %fd363;
	sub.f64 	%fd410, %fd354, %fd344;
	fma.rn.f64 	%fd411, %fd410, 0d4020000000000000, %fd409;
	mul.f64 	%fd412, %fd278, %fd411;
	sub.f64 	%fd413, %fd408, %fd412;
	fma.rn.f64 	%fd414, %fd334, %fd413, %fd393;
	fma.rn.f64 	%fd415, %fd294, 0d3FC5555555555555, %fd414;
	mul.f64 	%fd416, %fd6, %fd35;
	div.rn.f64 	%fd417, %fd416, 0d4062000000000000;
	add.s64 	%rd134, %rd91, %rd33;
	ld.global.nc.f64 	%fd418, [%rd134];
	ld.global.nc.f64 	%fd419, [%rd84+4864];
	sub.f64 	%fd420, %fd418, %fd419;
	add.s64 	%rd135, %rd93, %rd33;
	ld.global.nc.f64 	%fd421, [%rd135];
	ld.global.nc.f64 	%fd422, [%rd84+2432];
	sub.f64 	%fd423, %fd422, %fd421;
	fma.rn.f64 	%fd424, %fd423, 0d4020000000000000, %fd420;
	mul.f64 	%fd425, %fd95, %fd424;
	add.s64 	%rd136, %rd91, %rd27;
	ld.global.nc.f64 	%fd426, [%rd136];
	ld.global.nc.f64 	%fd427, [%rd86+4864];
	sub.f64 	%fd428, %fd426, %fd427;
	add.s64 	%rd137, %rd93, %rd27;
	ld.global.nc.f64 	%fd429, [%rd137];
	ld.global.nc.f64 	%fd430, [%rd86+2432];
	sub.f64 	%fd431, %fd430, %fd429;
	fma.rn.f64 	%fd432, %fd431, 0d4020000000000000, %fd428;
	mul.f64 	%fd433, %fd88, %fd432;
	mul.f64 	%fd434, %fd433, 0d4020000000000000;
	sub.f64 	%fd435, %fd425, %fd434;
	ld.global.nc.f64 	%fd436, [%rd92+8];
	ld.global.nc.f64 	%fd437, [%rd85+4872];
	sub.f64 	%fd438, %fd436, %fd437;
	ld.global.nc.f64 	%fd439, [%rd94+8];
	ld.global.nc.f64 	%fd440, [%rd85+2440];
	sub.f64 	%fd441, %fd440, %fd439;
	fma.rn.f64 	%fd442, %fd441, 0d4020000000000000, %fd438;
	mul.f64 	%fd443, %fd104, %fd442;
	fma.rn.f64 	%fd444, %fd443, 0d4020000000000000, %fd435;
	ld.global.nc.f64 	%fd445, [%rd92+16];
	ld.global.nc.f64 	%fd446, [%rd85+4880];
	sub.f64 	%fd447, %fd445, %fd446;
	ld.global.nc.f64 	%fd448, [%rd94+16];
	ld.global.nc.f64 	%fd449, [%rd85+2448];
	sub.f64 	%fd450, %fd449, %fd448;
	fma.rn.f64 	%fd451, %fd450, 0d4020000000000000, %fd447;
	mul.f64 	%fd452, %fd116, %fd451;
	sub.f64 	%fd453, %fd444, %fd452;
	add.s64 	%rd138, %rd117, %rd33;
	ld.global.nc.f64 	%fd454, [%rd138];
	ld.global.nc.f64 	%fd455, [%rd103+1478656];
	sub.f64 	%fd456, %fd454, %fd455;
	add.s64 	%rd139, %rd120, %rd33;
	ld.global.nc.f64 	%fd457, [%rd139];
	ld.global.nc.f64 	%fd458, [%rd103+739328];
	sub.f64 	%fd459, %fd458, %fd457;
	fma.rn.f64 	%fd460, %fd459, 0d4020000000000000, %fd456;
	mul.f64 	%fd461, %fd95, %fd460;
	add.s64 	%rd140, %rd117, %rd27;
	ld.global.nc.f64 	%fd462, [%rd140];
	ld.global.nc.f64 	%fd463, [%rd105+1478656];
	sub.f64 	%fd464, %fd462, %fd463;
	add.s64 	%rd141, %rd120, %rd27;
	ld.global.nc.f64 	%fd465, [%rd141];
	ld.global.nc.f64 	%fd466, [%rd105+739328];
	sub.f64 	%fd467, %fd466, %fd465;
	fma.rn.f64 	%fd468, %fd467, 0d4020000000000000, %fd464;
	mul.f64 	%fd469, %fd88, %fd468;
	mul.f64 	%fd470, %fd469, 0d4020000000000000;
	sub.f64 	%fd471, %fd461, %fd470;
	ld.global.nc.f64 	%fd472, [%rd118+8];
	ld.global.nc.f64 	%fd473, [%rd104+1478664];
	sub.f64 	%fd474, %fd472, %fd473;
	ld.global.nc.f64 	%fd475, [%rd121+8];
	ld.global.nc.f64 	%fd476, [%rd104+739336];
	sub.f64 	%fd477, %fd476, %fd475;
	fma.rn.f64 	%fd478, %fd477, 0d4020000000000000, %fd474;
	mul.f64 	%fd479, %fd104, %fd478;
	fma.rn.f64 	%fd480, %fd479, 0d4020000000000000, %fd471;
	ld.global.nc.f64 	%fd481, [%rd118+16];
	ld.global.nc.f64 	%fd482, [%rd104+1478672];
	sub.f64 	%fd483, %fd481, %fd482;
	ld.global.nc.f64 	%fd484, [%rd121+16];
	ld.global.nc.f64 	%fd485, [%rd104+739344];
	sub.f64 	%fd486, %fd485, %fd484;
	fma.rn.f64 	%fd487, %fd486, 0d4020000000000000, %fd483;
	mul.f64 	%fd488, %fd116, %fd487;
	sub.f64 	%fd489, %fd480, %fd488;
	mul.f64 	%fd490, %fd296, %fd489;
	fma.rn.f64 	%fd491, %fd417, %fd453, %fd490;
	sub.f64 	%fd492, %fd418, %fd445;
	sub.f64 	%fd493, %fd436, %fd426;
	fma.rn.f64 	%fd494, %fd493, 0d4020000000000000, %fd492;
	mul.f64 	%fd495, %fd38, %fd494;
	sub.f64 	%fd496, %fd421, %fd448;
	sub.f64 	%fd497, %fd439, %fd429;
	fma.rn.f64 	%fd498, %fd497, 0d4020000000000000, %fd496;
	mul.f64 	%fd499, %fd32, %fd498;
	mul.f64 	%fd500, %fd499, 0d4020000000000000;
	sub.f64 	%fd501, %fd495, %fd500;
	sub.f64 	%fd502, %fd422, %fd449;
	sub.f64 	%fd503, %fd440, %fd430;
	fma.rn.f64 	%fd504, %fd503, 0d4020000000000000, %fd502;
	mul.f64 	%fd505, %fd43, %fd504;
	fma.rn.f64 	%fd506, %fd505, 0d4020000000000000, %fd501;
	sub.f64 	%fd507, %fd419, %fd446;
	sub.f64 	%fd508, %fd437, %fd427;
	fma.rn.f64 	%fd509, %fd508, 0d4020000000000000, %fd507;
	mul.f64 	%fd510, %fd50, %fd509;
	sub.f64 	%fd511, %fd506, %fd510;
	fma.rn.f64 	%fd512, %fd417, %fd511, %fd491;
	sub.f64 	%fd513, %fd454, %fd481;
	sub.f64 	%fd514, %fd472, %fd462;
	fma.rn.f64 	%fd515, %fd514, 0d4020000000000000, %fd513;
	mul.f64 	%fd516, %fd66, %fd515;
	sub.f64 	%fd517, %fd457, %fd484;
	sub.f64 	%fd518, %fd475, %fd465;
	fma.rn.f64 	%fd519, %fd518, 0d4020000000000000, %fd517;
	mul.f64 	%fd520, %fd60, %fd519;
	mul.f64 	%fd521, %fd520, 0d4020000000000000;
	sub.f64 	%fd522, %fd516, %fd521;
	sub.f64 	%fd523, %fd458, %fd485;
	sub.f64 	%fd524, %fd476, %fd466;
	fma.rn.f64 	%fd525, %fd524, 0d4020000000000000, %fd523;
	mul.f64 	%fd526, %fd71, %fd525;
	fma.rn.f64 	%fd527, %fd526, 0d4020000000000000, %fd522;
	sub.f64 	%fd528, %fd455, %fd482;
	sub.f64 	%fd529, %fd473, %fd463;
	fma.rn.f64 	%fd530, %fd529, 0d4020000000000000, %fd528;
	mul.f64 	%fd531, %fd78, %fd530;
	sub.f64 	%fd532, %fd527, %fd531;
	fma.rn.f64 	%fd533, %fd296, %fd532, %fd512;
	fma.rn.f64 	%fd534, %fd158, 0d3FC5555555555555, %fd533;
	add.s64 	%rd142, %rd72, %rd33;
	ld.global.nc.f64 	%fd535, [%rd142];
	ld.global.nc.f64 	%fd536, [%rd69+4864];
	sub.f64 	%fd537, %fd535, %fd536;
	add.s64 	%rd143, %rd74, %rd33;
	ld.global.nc.f64 	%fd538, [%rd143];
	ld.global.nc.f64 	%fd539, [%rd69+2432];
	sub.f64 	%fd540, %fd539, %fd538;
	fma.rn.f64 	%fd541, %fd540, 0d4020000000000000, %fd537;
	mul.f64 	%fd542, %fd9, %fd541;
	add.s64 	%rd144, %rd72, %rd27;
	ld.global.nc.f64 	%fd543, [%rd144];
	ld.global.nc.f64 	%fd544, [%rd71+4864];
	sub.f64 	%fd545, %fd543, %fd544;
	add.s64 	%rd145, %rd74, %rd27;
	ld.global.nc.f64 	%fd546, [%rd145];
	ld.global.nc.f64 	%fd547, [%rd71+2432];
	sub.f64 	%fd548, %fd547, %fd546;
	fma.rn.f64 	%fd549, %fd548, 0d4020000000000000, %fd545;
	mul.f64 	%fd550, %fd1, %fd549;
	mul.f64 	%fd551, %fd550, 0d4020000000000000;
	sub.f64 	%fd552, %fd542, %fd551;
	ld.global.nc.f64 	%fd553, [%rd73+8];
	ld.global.nc.f64 	%fd554, [%rd70+4872];
	sub.f64 	%fd555, %fd553, %fd554;
	ld.global.nc.f64 	%fd556, [%rd75+8];
	ld.global.nc.f64 	%fd557, [%rd70+2440];
	sub.f64 	%fd558, %fd557, %fd556;
	fma.rn.f64 	%fd559, %fd558, 0d4020000000000000, %fd555;
	mul.f64 	%fd560, %fd14, %fd559;
	fma.rn.f64 	%fd561, %fd560, 0d4020000000000000, %fd552;
	ld.global.nc.f64 	%fd562, [%rd73+16];
	ld.global.nc.f64 	%fd563, [%rd70+4880];
	sub.f64 	%fd564, %fd562, %fd563;
	ld.global.nc.f64 	%fd565, [%rd75+16];
	ld.global.nc.f64 	%fd566, [%rd70+2448];
	sub.f64 	%fd567, %fd566, %fd565;
	fma.rn.f64 	%fd568, %fd567, 0d4020000000000000, %fd564;
	mul.f64 	%fd569, %fd22, %fd568;
	sub.f64 	%fd570, %fd561, %fd569;
	sub.f64 	%fd571, %fd535, %fd562;
	sub.f64 	%fd572, %fd553, %fd543;
	fma.rn.f64 	%fd573, %fd572, 0d4020000000000000, %fd571;
	mul.f64 	%fd574, %fd177, %fd573;
	sub.f64 	%fd575, %fd538, %fd565;
	sub.f64 	%fd576, %fd556, %fd546;
	fma.rn.f64 	%fd577, %fd576, 0d4020000000000000, %fd575;
	mul.f64 	%fd578, %fd172, %fd577;
	mul.f64 	%fd579, %fd578, 0d4020000000000000;
	sub.f64 	%fd580, %fd574, %fd579;
	sub.f64 	%fd581, %fd539, %fd566;
	sub.f64 	%fd582, %fd557, %fd547;
	fma.rn.f64 	%fd583, %fd582, 0d4020000000000000, %fd581;
	mul.f64 	%fd584, %fd185, %fd583;
	fma.rn.f64 	%fd585, %fd584, 0d4020000000000000, %fd580;
	sub.f64 	%fd586, %fd536, %fd563;
	sub.f64 	%fd587, %fd554, %fd544;
	fma.rn.f64 	%fd588, %fd587, 0d4020000000000000, %fd586;
	mul.f64 	%fd589, %fd196, %fd588;
	sub.f64 	%fd590, %fd585, %fd589;
	mul.f64 	%fd591, %fd417, %fd590;
	fma.rn.f64 	%fd592, %fd417, %fd570, %fd591;
	add.s64 	%rd146, %rd116, %rd43;
	add.s64 	%rd147, %rd146, %rd30;
	ld.global.nc.f64 	%fd593, [%rd147];
	ld.global.nc.f64 	%fd594, [%rd107+1478656];
	sub.f64 	%fd595, %fd593, %fd594;
	add.s64 	%rd148, %rd119, %rd43;
	add.s64 	%rd149, %rd148, %rd30;
	ld.global.nc.f64 	%fd596, [%rd149];
	ld.global.nc.f64 	%fd597, [%rd107+739328];
	sub.f64 	%fd598, %fd597, %fd596;
	fma.rn.f64 	%fd599, %fd598, 0d4020000000000000, %fd595;
	mul.f64 	%fd600, %fd177, %fd599;
	add.s64 	%rd150, %rd116, %rd36;
	add.s64 	%rd151, %rd150, %rd30;
	ld.global.nc.f64 	%fd601, [%rd151];
	ld.global.nc.f64 	%fd602, [%rd109+1478656];
	sub.f64 	%fd603, %fd601, %fd602;
	add.s64 	%rd152, %rd119, %rd36;
	add.s64 	%rd153, %rd152, %rd30;
	ld.global.nc.f64 	%fd604, [%rd153];
	ld.global.nc.f64 	%fd605, [%rd109+739328];
	sub.f64 	%fd606, %fd605, %fd604;
	fma.rn.f64 	%fd607, %fd606, 0d4020000000000000, %fd603;
	mul.f64 	%fd608, %fd172, %fd607;
	mul.f64 	%fd609, %fd608, 0d4020000000000000;
	sub.f64 	%fd610, %fd600, %fd609;
	ld.global.nc.f64 	%fd611, [%rd118+2432];
	ld.global.nc.f64 	%fd612, [%rd104+1481088];
	sub.f64 	%fd613, %fd611, %fd612;
	ld.global.nc.f64 	%fd614, [%rd121+2432];
	ld.global.nc.f64 	%fd615, [%rd104+741760];
	sub.f64 	%fd616, %fd615, %fd614;
	fma.rn.f64 	%fd617, %fd616, 0d4020000000000000, %fd613;
	mul.f64 	%fd618, %fd185, %fd617;
	fma.rn.f64 	%fd619, %fd618, 0d4020000000000000, %fd610;
	ld.global.nc.f64 	%fd620, [%rd118+4864];
	ld.global.nc.f64 	%fd621, [%rd104+1483520];
	sub.f64 	%fd622, %fd620, %fd621;
	ld.global.nc.f64 	%fd623, [%rd121+4864];
	ld.global.nc.f64 	%fd624, [%rd104+744192];
	sub.f64 	%fd625, %fd624, %fd623;
	fma.rn.f64 	%fd626, %fd625, 0d4020000000000000, %fd622;
	mul.f64 	%fd627, %fd196, %fd626;
	sub.f64 	%fd628, %fd619, %fd627;
	fma.rn.f64 	%fd629, %fd334, %fd628, %fd592;
	sub.f64 	%fd630, %fd593, %fd620;
	sub.f64 	%fd631, %fd611, %fd601;
	fma.rn.f64 	%fd632, %fd631, 0d4020000000000000, %fd630;
	mul.f64 	%fd633, %fd66, %fd632;
	sub.f64 	%fd634, %fd596, %fd623;
	sub.f64 	%fd635, %fd614, %fd604;
	fma.rn.f64 	%fd636, %fd635, 0d4020000000000000, %fd634;
	mul.f64 	%fd637, %fd60, %fd636;
	mul.f64 	%fd638, %fd637, 0d4020000000000000;
	sub.f64 	%fd639, %fd633, %fd638;
	sub.f64 	%fd640, %fd597, %fd624;
	sub.f64 	%fd641, %fd615, %fd605;
	fma.rn.f64 	%fd642, %fd641, 0d4020000000000000, %fd640;
	mul.f64 	%fd643, %fd71, %fd642;
	fma.rn.f64 	%fd644, %fd643, 0d4020000000000000, %fd639;
	sub.f64 	%fd645, %fd594, %fd621;
	sub.f64 	%fd646, %fd612, %fd602;
	fma.rn.f64 	%fd647, %fd646, 0d4020000000000000, %fd645;
	mul.f64 	%fd648, %fd78, %fd647;
	sub.f64 	%fd649, %fd644, %fd648;
	fma.rn.f64 	%fd650, %fd334, %fd649, %fd629;
	fma.rn.f64 	%fd651, %fd226, 0d3FC5555555555555, %fd650;
	add.s64 	%rd154, %rd20, %rd23;
	add.s64 	%rd155, %rd154, %rd25;
	add.s64 	%rd156, %rd155, %rd30;
	ld.global.f64 	%fd652, [%rd156];
	fma.rn.f64 	%fd653, %fd534, 0d3FB2B324D6AC6977, %fd652;
	st.global.f64 	[%rd156], %fd653;
	add.s64 	%rd157, %rd21, %rd23;
	add.s64 	%rd158, %rd157, %rd25;
	add.s64 	%rd159, %rd158, %rd30;
	ld.global.f64 	%fd654, [%rd159];
	fma.rn.f64 	%fd655, %fd651, 0d3FB2B324D6AC6977, %fd654;
	st.global.f64 	[%rd159], %fd655;
	add.s64 	%rd160, %rd22, %rd23;
	add.s64 	%rd161, %rd160, %rd25;
	add.s64 	%rd162, %rd161, %rd30;
	ld.global.f64 	%fd656, [%rd162];
	fma.rn.f64 	%fd657, %fd415, 0d3FB2B324D6AC6977, %fd656;
	st.global.f64 	[%rd162], %fd657;
$L__BB0_2:
	ret;

}


// ===== COMPILED SASS (sm_100) =====

	.target	sm_100

	.elftype	@"ET_EXEC"


//--------------------- .note.nv.tkinfo           --------------------------
	.section	.note.nv.tkinfo,"",@"SHT_NOTE"
	.sectionflags	@"SHF_NOTE_NV_TKINFO"
	.tkinfo
        /*0018*/ 	.word	0x00000002
        /*0030*/ 	.string	""
        /*0030*/ 	.string	"ptxas"
        /*0030*/ 	.string	"Cuda compilation tools, release 13.0, V13.0.88"
        /*0030*/ 	.string	"Build cuda_13.0.r13.0/compiler.36424714_0"
        /*0030*/ 	.string	"-arch sm_100 -m 64 "



//--------------------- .note.nv.cuinfo           --------------------------
	.section	.note.nv.cuinfo,"",@"SHT_NOTE"
	.sectionflags	@"SHF_NOTE_NV_CUINFO"
        /*0018*/ 	.short	0x0002
        /*001a*/ 	.short	0x0064
        /*001c*/ 	.short	0x0082
	.zero		2


//--------------------- .nv.info                  --------------------------
	.section	.nv.info,"",@"SHT_CUDA_INFO"
	.align	4


	//----- nvinfo : EIATTR_REGCOUNT
	.align		4
        /*0000*/ 	.byte	0x04, 0x2f
        /*0002*/ 	.short	(.L_1 - .L_0)
	.align		4
.L_0:
        /*0004*/ 	.word	index@(_Z3sw4PdS_S_S_S_S_S_S_S_S_S_i)
        /*0008*/ 	.word	0x000000a8


	//----- nvinfo : EIATTR_FRAME_SIZE
	.align		4
.L_1:
        /*000c*/ 	.byte	0x04, 0x11
        /*000e*/ 	.short	(.L_3 - .L_2)
	.align		4
.L_2:
        /*0010*/ 	.word	index@($__internal_0_$__cuda_sm20_div_rn_f64_full)
        /*0014*/ 	.word	0x00000000


	//----- nvinfo : EIATTR_FRAME_SIZE
	.align		4
.L_3:
        /*0018*/ 	.byte	0x04, 0x11
        /*001a*/ 	.short	(.L_5 - .L_4)
	.align		4
.L_4:
        /*001c*/ 	.word	index@(_Z3sw4PdS_S_S_S_S_S_S_S_S_S_i)
        /*0020*/ 	.word	0x00000000


	//----- nvinfo : EIATTR_MIN_STACK_SIZE
	.align		4
.L_5:
        /*0024*/ 	.byte	0x04, 0x12
        /*0026*/ 	.short	(.L_7 - .L_6)
	.align		4
.L_6:
        /*0028*/ 	.word	index@(_Z3sw4PdS_S_S_S_S_S_S_S_S_S_i)
        /*002c*/ 	.word	0x00000000
.L_7:


//--------------------- .nv.compat                --------------------------
	.section	.nv.compat,"",@"SHT_CUDA_COMPAT_INFO"
	.align	4
        /*0000*/ 	.byte	0x02, 0x09, 0x00, 0x00, 0x02, 0x02, 0x01, 0x00, 0x02, 0x05, 0x05, 0x00, 0x03, 0x07, 0x01, 0x01
        /*0010*/ 	.byte	0x02, 0x03, 0x00, 0x00, 0x02, 0x06, 0x01, 0x00, 0x04, 0x0b, 0x08, 0x00, 0x01, 0x00, 0x00, 0x00
        /*0020*/ 	.byte	0x00, 0x00, 0x00, 0x00


//--------------------- .nv.info._Z3sw4PdS_S_S_S_S_S_S_S_S_S_i --------------------------
	.section	.nv.info._Z3sw4PdS_S_S_S_S_S_S_S_S_S_i,"",@"SHT_CUDA_INFO"
	.sectionflags	@""
	.align	4


	//----- nvinfo : EIATTR_CUDA_API_VERSION
	.align		4
        /*0000*/ 	.byte	0x04, 0x37
        /*0002*/ 	.short	(.L_9 - .L_8)
.L_8:
        /*0004*/ 	.word	0x00000082


	//----- nvinfo : EIATTR_KPARAM_INFO
	.align		4
.L_9:
        /*0008*/ 	.byte	0x04, 0x17
        /*000a*/ 	.short	(.L_11 - .L_10)
.L_10:
        /*000c*/ 	.word	0x00000000
        /*0010*/ 	.short	0x000b
        /*0012*/ 	.short	0x0058
        /*0014*/ 	.byte	0x00, 0xf0, 0x11, 0x00


	//----- nvinfo : EIATTR_KPARAM_INFO
	.align		4
.L_11:
        /*0018*/ 	.byte	0x04, 0x17
        /*001a*/ 	.short	(.L_13 - .L_12)
.L_12:
        /*001c*/ 	.word	0x00000000
        /*0020*/ 	.short	0x000a
        /*0022*/ 	.short	0x0050
        /*0024*/ 	.byte	0x00, 0xf5, 0x21, 0x00


	//----- nvinfo : EIATTR_KPARAM_INFO
	.align		4
.L_13:
        /*0028*/ 	.byte	0x04, 0x17
        /*002a*/ 	.short	(.L_15 - .L_14)
.L_14:
        /*002c*/ 	.word	0x00000000
        /*0030*/ 	.short	0x0009
        /*0032*/ 	.short	0x0048
        /*0034*/ 	.byte	0x00, 0xf5, 0x21, 0x00


	//----- nvinfo : EIATTR_KPARAM_INFO
	.align		4
.L_15:
        /*0038*/ 	.byte	0x04, 0x17
        /*003a*/ 	.short	(.L_17 - .L_16)
.L_16:
        /*003c*/ 	.word	0x00000000
        /*0040*/ 	.short	0x0008
        /*0042*/ 	.short	0x0040
        /*0044*/ 	.byte	0x00, 0xf5, 0x21, 0x00


	//----- nvinfo : EIATTR_KPARAM_INFO
	.align		4
.L_17:
        /*0048*/ 	.byte	0x04, 0x17
        /*004a*/ 	.short	(.L_19 - .L_18)
.L_18:
        /*004c*/ 	.word	0x00000000
        /*0050*/ 	.short	0x0007
        /*0052*/ 	.short	0x0038
        /*0054*/ 	.byte	0x00, 0xf5, 0x21, 0x00


	//----- nvinfo : EIATTR_KPARAM_INFO
	.align		4
.L_19:
        /*0058*/ 	.byte	0x04, 0x17
        /*005a*/ 	.short	(.L_21 - .L_20)
.L_20:
        /*005c*/ 	.word	0x00000000
        /*0060*/ 	.short	0x0006
        /*0062*/ 	.short	0x0030
        /*0064*/ 	.byte	0x00, 0xf5, 0x21, 0x00


	//----- nvinfo : EIATTR_KPARAM_INFO
	.align		4
.L_21:
        /*0068*/ 	.byte	0x04, 0x17
        /*006a*/ 	.short	(.L_23 - .L_22)
.L_22:
        /*006c*/ 	.word	0x00000000
        /*0070*/ 	.short	0x0005
        /*0072*/ 	.short	0x0028
        /*0074*/ 	.byte	0x00, 0xf5, 0x21, 0x00


	//----- nvinfo : EIATTR_KPARAM_INFO
	.align		4
.L_23:
        /*0078*/ 	.byte	0x04, 0x17
        /*007a*/ 	.short	(.L_25 - .L_24)
.L_24:
        /*007c*/ 	.word	0x00000000
        /*0080*/ 	.short	0x0004
        /*0082*/ 	.short	0x0020
        /*0084*/ 	.byte	0x00, 0xf5, 0x21, 0x00


	//----- nvinfo : EIATTR_KPARAM_INFO
	.align		4
.L_25:
        /*0088*/ 	.byte	0x04, 0x17
        /*008a*/ 	.short	(.L_27 - .L_26)
.L_26:
        /*008c*/ 	.word	0x00000000
        /*0090*/ 	.short	0x0003
        /*0092*/ 	.short	0x0018
        /*0094*/ 	.byte	0x00, 0xf5, 0x21, 0x00


	//----- nvinfo : EIATTR_KPARAM_INFO
	.align		4
.L_27:
        /*0098*/ 	.byte	0x04, 0x17
        /*009a*/ 	.short	(.L_29 - .L_28)
.L_28:
        /*009c*/ 	.word	0x00000000
        /*00a0*/ 	.short	0x0002
        /*00a2*/ 	.short	0x0010
        /*00a4*/ 	.byte	0x00, 0xf5, 0x21, 0x00


	//----- nvinfo : EIATTR_KPARAM_INFO
	.align		4
.L_29:
        /*00a8*/ 	.byte	0x04, 0x17
        /*00aa*/ 	.short	(.L_31 - .L_30)
.L_30:
        /*00ac*/ 	.word	0x00000000
        /*00b0*/ 	.short	0x0001
        /*00b2*/ 	.short	0x0008
        /*00b4*/ 	.byte	0x00, 0xf5, 0x21, 0x00


	//----- nvinfo : EIATTR_KPARAM_INFO
	.align		4
.L_31:
        /*00b8*/ 	.byte	0x04, 0x17
        /*00ba*/ 	.short	(.L_33 - .L_32)
.L_32:
        /*00bc*/ 	.word	0x00000000
        /*00c0*/ 	.short	0x0000
        /*00c2*/ 	.short	0x0000
        /*00c4*/ 	.byte	0x00, 0xf5, 0x21, 0x00


	//----- nvinfo : EIATTR_SPARSE_MMA_MASK
	.align		4
.L_33:
        /*00c8*/ 	.byte	0x03, 0x50
        /*00ca*/ 	.short	0x0000


	//----- nvinfo : EIATTR_MAXREG_COUNT
	.align		4
        /*00cc*/ 	.byte	0x03, 0x1b
        /*00ce*/ 	.short	0x00ff


	//----- nvinfo : EIATTR_MERCURY_ISA_VERSION
	.align		4
        /*00d0*/ 	.byte	0x03, 0x5f
        /*00d2*/ 	.short	0x0101


	//----- nvinfo : EIATTR_VRC_CTA_INIT_COUNT
	.align		4
        /*00d4*/ 	.byte	0x02, 0x4a
	.zero		1
	.zero		1


	//----- nvinfo : EIATTR_EXIT_INSTR_OFFSETS
	.align		4
        /*00d8*/ 	.byte	0x04, 0x1c
        /*00da*/ 	.short	(.L_35 - .L_34)


	//   ....[0]....
.L_34:
        /*00dc*/ 	.word	0x00000130


	//   ....[1]....
        /*00e0*/ 	.word	0x000037c0


	//----- nvinfo : EIATTR_CRS_STACK_SIZE
	.align		4
.L_35:
        /*00e4*/ 	.byte	0x04, 0x1e
        /*00e6*/ 	.short	(.L_37 - .L_36)
.L_36:
        /*00e8*/ 	.word	0x00000000


	//----- nvinfo : EIATTR_CBANK_PARAM_SIZE
	.align		4
.L_37:
        /*00ec*/ 	.byte	0x03, 0x19
        /*00ee*/ 	.short	0x005c


	//----- nvinfo : EIATTR_PARAM_CBANK
	.align		4
        /*00f0*/ 	.byte	0x04, 0x0a
        /*00f2*/ 	.short	(.L_39 - .L_38)
	.align		4
.L_38:
        /*00f4*/ 	.word	index@(.nv.constant0._Z3sw4PdS_S_S_S_S_S_S_S_S_S_i)
        /*00f8*/ 	.short	0x0380
        /*00fa*/ 	.short	0x005c


	//----- nvinfo : EIATTR_SW_WAR
	.align		4
.L_39:
        /*00fc*/ 	.byte	0x04, 0x36
        /*00fe*/ 	.short	(.L_41 - .L_40)
.L_40:
        /*0100*/ 	.word	0x00000008
.L_41:


//--------------------- .nv.callgraph             --------------------------
	.section	.nv.callgraph,"",@"SHT_CUDA_CALLGRAPH"
	.align	4
	.sectionentsize	8
	.align		4
        /*0000*/ 	.word	0x00000000
	.align		4
        /*0004*/ 	.word	0xffffffff
	.align		4
        /*0008*/ 	.word	0x00000000
	.align		4
        /*000c*/ 	.word	0xfffffffe
	.align		4
        /*0010*/ 	.word	0x00000000
	.align		4
        /*0014*/ 	.word	0xfffffffd
	.align		4
        /*0018*/ 	.word	0x00000000
	.align		4
        /*001c*/ 	.word	0xfffffffc


//--------------------- .text._Z3sw4PdS_S_S_S_S_S_S_S_S_S_i --------------------------
	.section	.text._Z3sw4PdS_S_S_S_S_S_S_S_S_S_i,"ax",@progbits
	.align	128
        .global         _Z3sw4PdS_S_S_S_S_S_S_S_S_S_i
        .type           _Z3sw4PdS_S_S_S_S_S_S_S_S_S_i,@function
        .size           _Z3sw4PdS_S_S_S_S_S_S_S_S_S_i,(.L_x_12 - _Z3sw4PdS_S_S_S_S_S_S_S_S_S_i)
        .other          _Z3sw4PdS_S_S_S_S_S_S_S_S_S_i,@"STO_CUDA_ENTRY STV_DEFAULT"
_Z3sw4PdS_S_S_S_S_S_S_S_S_S_i:
.text._Z3sw4PdS_S_S_S_S_S_S_S_S_S_i:
[----:B------:R-:W-:Y:S01]  /*0000*/  LDC R1, c[0x0][0x37c] ;  /* 0x0000df00ff017b82 */ /* 0x000fe20000000800 */
[----:B------:R-:W0:Y:S01]  /*0010*/  S2R R7, SR_CTAID.X ;  /* 0x0000000000077919 */ /* 0x000e220000002500 */
[----:B------:R-:W0:Y:S01]  /*0020*/  LDCU UR5, c[0x0][0x360] ;  /* 0x00006c00ff0577ac */ /* 0x000e220008000800 */
[----:B------:R-:W0:Y:S01]  /*0030*/  S2R R4, SR_TID.X ;  /* 0x0000000000047919 */ /* 0x000e220000002100 */
[----:B------:R-:W1:Y:S01]  /*0040*/  LDCU UR6, c[0x0][0x364] ;  /* 0x00006c80ff0677ac */ /* 0x000e620008000800 */
[----:B------:R-:W1:Y:S01]  /*0050*/  S2R R8, SR_CTAID.Y ;  /* 0x0000000000087919 */ /* 0x000e620000002600 */
[----:B------:R-:W2:Y:S01]  /*0060*/  LDCU UR7, c[0x0][0x368] ;  /* 0x00006d00ff0777ac */ /* 0x000ea20008000800 */
[----:B------:R-:W1:Y:S01]  /*0070*/  S2R R5, SR_TID.Y ;  /* 0x0000000000057919 */ /* 0x000e620000002200 */
[----:B------:R-:W3:Y:S01]  /*0080*/  LDCU UR4, c[0x0][0x3d8] ;  /* 0x00007b00ff0477ac */ /* 0x000ee20008000800 */
[----:B------:R-:W2:Y:S01]  /*0090*/  S2R R9, SR_CTAID.Z ;  /* 0x0000000000097919 */ /* 0x000ea20000002700 */
[----:B------:R-:W2:Y:S01]  /*00a0*/  S2R R6, SR_TID.Z ;  /* 0x0000000000067919 */ /* 0x000ea20000002300 */
[----:B---3--:R-:W-:Y:S01]  /*00b0*/  UIADD3 UR4, UPT, UPT, UR4, -0x3, URZ ;  /* 0xfffffffd04047890 */ /* 0x008fe2000fffe0ff */
[----:B0-----:R-:W-:-:S02]  /*00c0*/  IMAD R0, R7, UR5, R4 ;  /* 0x0000000507007c24 */ /* 0x001fc4000f8e0204 */
[----:B-1----:R-:W-:Y:S02]  /*00d0*/  IMAD R3, R8, UR6, R5 ;  /* 0x0000000608037c24 */ /* 0x002fe4000f8e0205 */
[----:B--2---:R-:W-:-:S05]  /*00e0*/  IMAD R2, R9, UR7, R6 ;  /* 0x0000000709027c24 */ /* 0x004fca000f8e0206 */
[CCC-:B------:R-:W-:Y:S02]  /*00f0*/  VIMNMX3.U32 R10, R0.reuse, R3.reuse, R2.reuse, PT ;  /* 0x00000003000a720f */ /* 0x1c0fe40003800002 */
[----:B------:R-:W-:Y:S02]  /*0100*/  VIMNMX3 R0, R0, R3, R2, !PT ;  /* 0x000000030000720f */ /* 0x000fe40007800102 */
[----:B------:R-:W-:-:S04]  /*0110*/  ISETP.GE.U32.AND P0, PT, R10, 0x2, PT ;  /* 0x000000020a00780c */ /* 0x000fc80003f06070 */
[----:B------:R-:W-:-:S13]  /*0120*/  ISETP.GT.OR P0, PT, R0, UR4, !P0 ;  /* 0x0000000400007c0c */ /* 0x000fda000c704670 */
[----:B------:R-:W-:Y:S05]  /*0130*/  @P0 EXIT ;  /* 0x000000000000094d */ /* 0x000fea0003800000 */
[----:B------:R-:W0:Y:S01]  /*0140*/  LDC.64 R78, c[0x0][0x3b0] ;  /* 0x0000ec00ff4e7b82 */ /* 0x000e220000000a00 */
[----:B------:R-:W1:Y:S01]  /*0150*/  LDCU UR4, c[0x0][0x368] ;  /* 0x00006d00ff0477ac */ /* 0x000e620008000800 */
[----:B------:R-:W2:Y:S06]  /*0160*/  LDCU UR5, c[0x0][0x364] ;  /* 0x00006c80ff0577ac */ /* 0x000eac0008000800 */
[----:B------:R-:W3:Y:S01]  /*0170*/  LDC.64 R144, c[0x0][0x3c0] ;  /* 0x0000f000ff907b82 */ /* 0x000ee20000000a00 */
[----:B------:R-:W4:Y:S01]  /*0180*/  LDCU UR8, c[0x0][0x360] ;  /* 0x00006c00ff0877ac */ /* 0x000f220008000800 */
[----:B------:R-:W5:Y:S06]  /*0190*/  LDCU.64 UR6, c[0x0][0x358] ;  /* 0x00006b00ff0677ac */ /* 0x000f6c0008000a00 */
[----:B------:R-:W5:Y:S01]  /*01a0*/  LDC.64 R88, c[0x0][0x3b8] ;  /* 0x0000ee00ff587b82 */ /* 0x000f620000000a00 */
[----:B-1----:R-:W-:-:S02]  /*01b0*/  IMAD R9, R9, UR4, R6 ;  /* 0x0000000409097c24 */ /* 0x002fc4000f8e0206 */
[----:B--2---:R-:W-:-:S05]  /*01c0*/  IMAD R8, R8, UR5, R5 ;  /* 0x0000000508087c24 */ /* 0x004fca000f8e0205 */
[----:B------:R-:W1:Y:S01]  /*01d0*/  LDC.64 R154, c[0x0][0x3c8] ;  /* 0x0000f200ff9a7b82 */ /* 0x000e620000000a00 */
[----:B0-----:R-:W-:-:S04]  /*01e0*/  IMAD.WIDE.U32 R2, R9, 0xb4800, R78 ;  /* 0x000b480009027825 */ /* 0x001fc800078e004e */
[----:B----4-:R-:W-:Y:S02]  /*01f0*/  IMAD R7, R7, UR8, R4 ;  /* 0x0000000807077c24 */ /* 0x010fe4000f8e0204 */
[----:B------:R-:W-:Y:S01]  /*0200*/  IMAD.WIDE.U32 R4, R8, 0x980, R2 ;  /* 0x0000098008047825 */ /* 0x000fe200078e0002 */
[----:B------:R-:W0:Y:S02]  /*0210*/  LDC.64 R82, c[0x0][0x3a0] ;  /* 0x0000e800ff527b82 */ /* 0x000e240000000a00 */
[C---:B------:R-:W-:Y:S01]  /*0220*/  IADD3 R6, PT, PT, R7.reuse, -0x1, RZ ;  /* 0xffffffff07067810 */ /* 0x040fe20007ffe0ff */
[C---:B---3--:R-:W-:Y:S01]  /*0230*/  IMAD.WIDE.U32 R10, R7.reuse, 0x8, R144 ;  /* 0x00000008070a7825 */ /* 0x048fe200078e0090 */
[----:B------:R-:W-:-:S03]  /*0240*/  IADD3 R0, PT, PT, R7, -0x2, RZ ;  /* 0xfffffffe07007810 */ /* 0x000fc60007ffe0ff */
[C---:B------:R-:W-:Y:S01]  /*0250*/  IMAD.WIDE.U32 R56, R6.reuse, 0x8, R4 ;  /* 0x0000000806387825 */ /* 0x040fe200078e0004 */
[----:B-----5:R-:W2:Y:S01]  /*0260*/  LDG.E.64 R50, desc[UR6][R10.64] ;  /* 0x000000060a327981 */ /* 0x020ea2000c1e1b00 */
[----:B------:R-:W3:Y:S02]  /*0270*/  LDC.64 R138, c[0x0][0x3a8] ;  /* 0x0000ea00ff8a7b82 */ /* 0x000ee40000000a00 */
[----:B------:R-:W-:Y:S02]  /*0280*/  IMAD.WIDE.U32 R148, R6, 0x8, R144 ;  /* 0x0000000806947825 */ /* 0x000fe400078e0090 */
[----:B------:R-:W4:Y:S02]  /*0290*/  LDG.E.64.CONSTANT R56, desc[UR6][R56.64] ;  /* 0x0000000638387981 */ /* 0x000f24000c1e9b00 */
[--C-:B------:R-:W-:Y:S02]  /*02a0*/  IMAD.WIDE.U32 R92, R7, 0x8, R4.reuse ;  /* 0x00000008075c7825 */ /* 0x100fe400078e0004 */
[----:B------:R-:W4:Y:S02]  /*02b0*/  LDG.E.64 R148, desc[UR6][R148.64] ;  /* 0x0000000694947981 */ /* 0x000f24000c1e1b00 */
[----:B------:R-:W-:-:S02]  /*02c0*/  IMAD.WIDE.U32 R52, R0, 0x8, R4 ;  /* 0x0000000800347825 */ /* 0x000fc400078e0004 */
[----:B------:R-:W5:Y:S02]  /*02d0*/  LDG.E.64.CONSTANT R126, desc[UR6][R92.64] ;  /* 0x000000065c7e7981 */ /* 0x000f64000c1e9b00 */
[----:B------:R-:W-:Y:S02]  /*02e0*/  IMAD.WIDE.U32 R16, R9, 0xb4800, R88 ;  /* 0x000b480009107825 */ /* 0x000fe400078e0058 */
[----:B------:R-:W3:Y:S02]  /*02f0*/  LDG.E.64.CONSTANT R54, desc[UR6][R92.64+0x8] ;  /* 0x000008065c367981 */ /* 0x000ee4000c1e9b00 */
[----:B------:R-:W-:Y:S02]  /*0300*/  IMAD.WIDE.U32 R144, R0, 0x8, R144 ;  /* 0x0000000800907825 */ /* 0x000fe400078e0090 */
[----:B------:R-:W3:Y:S02]  /*0310*/  LDG.E.64 R4, desc[UR6][R10.64+0x8] ;  /* 0x000008060a047981 */ /* 0x000ee4000c1e1b00 */
[----:B------:R-:W-:-:S02]  /*0320*/  IMAD.WIDE.U32 R18, R8, 0x980, R16 ;  /* 0x0000098008127825 */ /* 0x000fc400078e0010 */
[----:B------:R-:W2:Y:S04]  /*0330*/  LDG.E.64.CONSTANT R52, desc[UR6][R52.64] ;  /* 0x0000000634347981 */ /* 0x000ea8000c1e9b00 */
[----:B------:R-:W2:Y:S01]  /*0340*/  LDG.E.64 R144, desc[UR6][R144.64] ;  /* 0x0000000690907981 */ /* 0x000ea2000c1e1b00 */
[--C-:B------:R-:W-:Y:S01]  /*0350*/  IMAD.WIDE.U32 R48, R6, 0x8, R18.reuse ;  /* 0x0000000806307825 */ /* 0x100fe200078e0012 */
[C---:B------:R-:W-:Y:S02]  /*0360*/  IADD3 R157, PT, PT, R8.reuse, -0x1, RZ ;  /* 0xffffffff089d7810 */ /* 0x040fe40007ffe0ff */
[----:B------:R-:W-:Y:S01]  /*0370*/  IADD3 R95, PT, PT, R8, -0x2, RZ ;  /* 0xfffffffe085f7810 */ /* 0x000fe20007ffe0ff */
[--C-:B------:R-:W-:Y:S01]  /*0380*/  IMAD.WIDE.U32 R44, R0, 0x8, R18.reuse ;  /* 0x00000008002c7825 */ /* 0x100fe200078e0012 */
[----:B------:R-:W2:Y:S04]  /*0390*/  LDG.E.64.CONSTANT R46, desc[UR6][R92.64+0x10] ;  /* 0x000010065c2e7981 */ /* 0x000ea8000c1e9b00 */
[----:B------:R-:W2:Y:S01]  /*03a0*/  LDG.E.64.CONSTANT R48, desc[UR6][R48.64] ;  /* 0x0000000630307981 */ /* 0x000ea2000c1e9b00 */
[----:B------:R-:W-:-:S03]  /*03b0*/  IMAD.WIDE.U32 R98, R7, 0x8, R18 ;  /* 0x0000000807627825 */ /* 0x000fc600078e0012 */
[----:B------:R-:W2:Y:S01]  /*03c0*/  LDG.E.64.CONSTANT R44, desc[UR6][R44.64] ;  /* 0x000000062c2c7981 */ /* 0x000ea2000c1e9b00 */
[----:B------:R-:W-:-:S03]  /*03d0*/  IMAD.WIDE.U32 R14, R157, 0x980, R2 ;  /* 0x000009809d0e7825 */ /* 0x000fc600078e0002 */
[----:B------:R-:W2:Y:S01]  /*03e0*/  LDG.E.64.CONSTANT R12, desc[UR6][R98.64] ;  /* 0x00000006620c7981 */ /* 0x000ea2000c1e9b00 */
[----:B------:R-:W-:-:S03]  /*03f0*/  IMAD.WIDE.U32 R2, R95, 0x980, R2 ;  /* 0x000009805f027825 */ /* 0x000fc600078e0002 */
[----:B------:R-:W2:Y:S01]  /*0400*/  LDG.E.64 R10, desc[UR6][R10.64+0x10] ;  /* 0x000010060a0a7981 */ /* 0x000ea2000c1e1b00 */
[----:B-1----:R-:W-:-:S03]  /*0410*/  IMAD.WIDE.U32 R100, R157, 0x8, R154 ;  /* 0x000000089d647825 */ /* 0x002fc600078e009a */
[----:B------:R-:W2:Y:S01]  /*0420*/  LDG.E.64.CONSTANT R36, desc[UR6][R98.64+0x8] ;  /* 0x0000080662247981 */ /* 0x000ea2000c1e9b00 */
[----:B------:R-:W-:-:S03]  /*0430*/  IMAD.WIDE.U32 R40, R7, 0x8, R2 ;  /* 0x0000000807287825 */ /* 0x000fc600078e0002 */
[----:B------:R-:W2:Y:S01]  /*0440*/  LDG.E.64.CONSTANT R30, desc[UR6][R92.64+0x980] ;  /* 0x000980065c1e7981 */ /* 0x000ea2000c1e9b00 */
[----:B------:R-:W-:-:S03]  /*0450*/  IMAD.WIDE.U32 R2, R8, 0x8, R154 ;  /* 0x0000000808027825 */ /* 0x000fc600078e009a */
[----:B------:R-:W2:Y:S01]  /*0460*/  LDG.E.64 R100, desc[UR6][R100.64] ;  /* 0x0000000664647981 */ /* 0x000ea2000c1e1b00 */
[----:B------:R-:W-:-:S03]  /*0470*/  IMAD.WIDE.U32 R14, R7, 0x8, R14 ;  /* 0x00000008070e7825 */ /* 0x000fc600078e000e */
[----:B------:R-:W2:Y:S01]  /*0480*/  LDG.E.64 R90, desc[UR6][R2.64+0x8] ;  /* 0x00000806025a7981 */ /* 0x000ea2000c1e1b00 */
[----:B------:R-:W-:-:S03]  /*0490*/  IMAD.WIDE.U32 R154, R95, 0x8, R154 ;  /* 0x000000085f9a7825 */ /* 0x000fc600078e009a */
[----:B------:R1:W2:Y:S04]  /*04a0*/  LDG.E.64.CONSTANT R42, desc[UR6][R14.64] ;  /* 0x000000060e2a7981 */ /* 0x0002a8000c1e9b00 */
[----:B------:R-:W2:Y:S04]  /*04b0*/  LDG.E.64.CONSTANT R40, desc[UR6][R40.64] ;  /* 0x0000000628287981 */ /* 0x000ea8000c1e9b00 */
[----:B------:R-:W2:Y:S01]  /*04c0*/  LDG.E.64 R154, desc[UR6][R154.64] ;  /* 0x000000069a9a7981 */ /* 0x000ea2000c1e1b00 */
[----:B-1----:R-:W-:-:S03]  /*04d0*/  IMAD.WIDE.U32 R14, R157, 0x980, R16 ;  /* 0x000009809d0e7825 */ /* 0x002fc600078e0010 */
[----:B------:R-:W2:Y:S01]  /*04e0*/  LDG.E.64 R38, desc[UR6][R2.64] ;  /* 0x0000000602267981 */ /* 0x000ea2000c1e1b00 */
[----:B------:R-:W-:-:S03]  /*04f0*/  IMAD.WIDE.U32 R28, R7, 0x8, R14 ;  /* 0x00000008071c7825 */ /* 0x000fc600078e000e */
[----:B------:R-:W2:Y:S01]  /*0500*/  LDG.E.64.CONSTANT R34, desc[UR6][R98.64+0x10] ;  /* 0x0000100662227981 */ /* 0x000ea2000c1e9b00 */
[----:B------:R-:W-:-:S03]  /*0510*/  IMAD.WIDE.U32 R16, R95, 0x980, R16 ;  /* 0x000009805f107825 */ /* 0x000fc600078e0010 */
[----:B------:R-:W2:Y:S04]  /*0520*/  LDG.E.64.CONSTANT R32, desc[UR6][R92.64+0x1300] ;  /* 0x001300065c207981 */ /* 0x000ea8000c1e9b00 */
[----:B------:R-:W2:Y:S04]  /*0530*/  LDG.E.64.CONSTANT R28, desc[UR6][R28.64] ;  /* 0x000000061c1c7981 */ /* 0x000ea8000c1e9b00 */
[----:B------:R-:W2:Y:S01]  /*0540*/  LDG.E.64 R150, desc[UR6][R2.64+0x10] ;  /* 0x0000100602967981 */ /* 0x000ea2000c1e1b00 */
[----:B------:R-:W-:-:S03]  /*0550*/  IMAD.WIDE.U32 R16, R7, 0x8, R16 ;  /* 0x0000000807107825 */ /* 0x000fc600078e0010 */
[----:B------:R-:W2:Y:S04]  /*0560*/  LDG.E.64.CONSTANT R24, desc[UR6][R98.64+0x980] ;  /* 0x0009800662187981 */ /* 0x000ea8000c1e9b00 */
[----:B------:R1:W2:Y:S04]  /*0570*/  LDG.E.64.CONSTANT R26, desc[UR6][R16.64] ;  /* 0x00000006101a7981 */ /* 0x0002a8000c1e9b00 */
[----:B------:R-:W2:Y:S01]  /*0580*/  LDG.E.64.CONSTANT R22, desc[UR6][R98.64+0x1300] ;  /* 0x0013000662167981 */ /* 0x000ea2000c1e9b00 */
[----:B0-----:R-:W-:-:S04]  /*0590*/  IMAD.WIDE.U32 R14, R9, 0xb4800, R82 ;  /* 0x000b4800090e7825 */ /* 0x001fc800078e0052 */
[----:B------:R-:W-:-:S04]  /*05a0*/  IMAD.WIDE.U32 R64, R8, 0x980, R14 ;  /* 0x0000098008407825 */ /* 0x000fc800078e000e */
[----:B------:R-:W-:-:S04]  /*05b0*/  IMAD.WIDE.U32 R18, R157, 0x980, R14 ;  /* 0x000009809d127825 */ /* 0x000fc800078e000e */
[----:B------:R-:W-:-:S04]  /*05c0*/  IMAD.WIDE.U32 R20, R7, 0x8, R64 ;  /* 0x0000000807147825 */ /* 0x000fc800078e0040 */
[----:B------:R-:W-:Y:S01]  /*05d0*/  IMAD.WIDE.U32 R18, R7, 0x8, R18 ;  /* 0x0000000807127825 */ /* 0x000fe200078e0012 */
[----:B------:R-:W2:Y:S03]  /*05e0*/  LDG.E.64.CONSTANT R104, desc[UR6][R20.64] ;  /* 0x0000000614687981 */ /* 0x000ea6000c1e9b00 */
[----:B-1----:R-:W-:Y:S01]  /*05f0*/  IMAD.WIDE.U32 R16, R95, 0x980, R14 ;  /* 0x000009805f107825 */ /* 0x002fe200078e000e */
[----:B------:R-:W2:Y:S04]  /*0600*/  LDG.E.64.CONSTANT R70, desc[UR6][R18.64] ;  /* 0x0000000612467981 */ /* 0x000ea8000c1e9b00 */
[----:B------:R-:W2:Y:S01]  /*0610*/  LDG.E.64.CONSTANT R72, desc[UR6][R20.64+0x980] ;  /* 0x0009800614487981 */ /* 0x000ea2000c1e9b00 */
[----:B------:R-:W-:-:S03]  /*0620*/  IMAD.WIDE.U32 R16, R7, 0x8, R16 ;  /* 0x0000000807107825 */ /* 0x000fc600078e0010 */
[----:B------:R-:W2:Y:S04]  /*0630*/  LDG.E.64.CONSTANT R124, desc[UR6][R20.64+0x10] ;  /* 0x00001006147c7981 */ /* 0x000ea8000c1e9b00 */
[----:B------:R-:W2:Y:S01]  /*0640*/  LDG.E.64.CONSTANT R76, desc[UR6][R16.64] ;  /* 0x00000006104c7981 */ /* 0x000ea2000c1e9b00 */
[----:B----4-:R-:W-:Y:S02]  /*0650*/  DMUL R60, R56, R148 ;  /* 0x00000094383c7228 */ /* 0x010fe40000000000 */
[----:B-----5:R-:W-:Y:S02]  /*0660*/  DMUL R122, R126, 0.75 ;  /* 0x3fe800007e7a7828 */ /* 0x020fe40000000000 */
[----:B---3--:R-:W-:-:S06]  /*0670*/  DMUL R58, R54, R4 ;  /* 0x00000004363a7228 */ /* 0x008fcc0000000000 */
[----:B--2---:R-:W-:Y:S02]  /*0680*/  DFMA R116, -R122, R50, R60 ;  /* 0x000000327a74722b */ /* 0x004fe4000000013c */
[----:B------:R-:W-:Y:S02]  /*0690*/  DMUL R2, R52, 0.75 ;  /* 0x3fe8000034027828 */ /* 0x000fe40000000000 */
[----:B------:R-:W-:Y:S02]  /*06a0*/  DMUL R126, R126, 3 ;  /* 0x400800007e7e7828 */ /* 0x000fe40000000000 */
[-C--:B------:R-:W-:Y:S02]  /*06b0*/  DFMA R14, R52, R144.reuse, R58 ;  /* 0x00000090340e722b */ /* 0x080fe4000000003a */
[----:B------:R-:W-:Y:S02]  /*06c0*/  DMUL R62, R56, 3 ;  /* 0x40080000383e7828 */ /* 0x000fe40000000000 */
[----:B------:R-:W-:-:S04]  /*06d0*/  DFMA R116, -R2, R144, R116 ;  /* 0x000000900274722b */ /* 0x000fc80000000174 */
[----:B------:R-:W-:Y:S02]  /*06e0*/  DFMA R2, R50, R126, R14 ;  /* 0x0000007e3202722b */ /* 0x000fe4000000000e */
[----:B------:R-:W-:Y:S02]  /*06f0*/  DMUL R14, R148, R48 ;  /* 0x00000030940e7228 */ /* 0x000fe40000000000 */
[----:B------:R-:W-:Y:S02]  /*0700*/  DMUL R66, R46, 0.75 ;  /* 0x3fe800002e427828 */ /* 0x000fe40000000000 */
[----:B------:R-:W-:Y:S02]  /*0710*/  DFMA R110, -R122, R50, R58 ;  /* 0x000000327a6e722b */ /* 0x000fe4000000013a */
[----:B------:R-:W-:Y:S02]  /*0720*/  DFMA R2, R148, R62, R2 ;  /* 0x0000003e9402722b */ /* 0x000fe40000000002 */
[----:B------:R-:W-:-:S02]  /*0730*/  DMUL R102, R12, 0.75 ;  /* 0x3fe800000c667828 */ /* 0x000fc40000000000 */
[----:B------:R-:W-:Y:S02]  /*0740*/  DFMA R68, R116, 2, R14 ;  /* 0x400000007444782b */ /* 0x000fe4000000000e */
[----:B------:R-:W-:Y:S02]  /*0750*/  DMUL R84, R144, R44 ;  /* 0x0000002c90547228 */ /* 0x000fe40000000000 */
[----:B------:R-:W-:Y:S02]  /*0760*/  DMUL R62, R54, 3 ;  /* 0x40080000363e7828 */ /* 0x000fe40000000000 */
[----:B------:R-:W-:Y:S02]  /*0770*/  DFMA R60, R46, R10, R60 ;  /* 0x0000000a2e3c722b */ /* 0x000fe4000000003c */
[----:B------:R-:W-:Y:S02]  /*0780*/  DMUL R80, R44, 0.75 ;  /* 0x3fe800002c507828 */ /* 0x000fe40000000000 */
[----:B------:R-:W-:-:S02]  /*0790*/  DFMA R74, R50, -R102, R68 ;  /* 0x80000066324a722b */ /* 0x000fc40000000044 */
[----:B------:R-:W-:Y:S02]  /*07a0*/  DFMA R110, R10, -R66, R110 ;  /* 0x800000420a6e722b */ /* 0x000fe4000000006e */
[----:B------:R-:W-:Y:S02]  /*07b0*/  DFMA R84, R2, 2, R84 ;  /* 0x400000000254782b */ /* 0x000fe40000000054 */
[C---:B------:R-:W-:Y:S02]  /*07c0*/  DMUL R66, R4.reuse, R36 ;  /* 0x0000002404427228 */ /* 0x040fe40000000000 */
[----:B------:R-:W-:Y:S02]  /*07d0*/  DFMA R60, R4, R62, R60 ;  /* 0x0000003e043c722b */ /* 0x000fe4000000003c */
[----:B------:R-:W-:Y:S02]  /*07e0*/  DMUL R62, R30, R90 ;  /* 0x0000005a1e3e7228 */ /* 0x000fe40000000000 */
[----:B------:R-:W-:-:S02]  /*07f0*/  DMUL R58, R42, R100 ;  /* 0x000000642a3a7228 */ /* 0x000fc40000000000 */
[----:B------:R-:W-:Y:S02]  /*0800*/  DFMA R144, R144, -R80, R74 ;  /* 0x800000509090722b */ /* 0x000fe4000000004a */
[----:B------:R-:W-:Y:S01]  /*0810*/  DADD R80, R84, R66 ;  /* 0x0000000054507229 */ /* 0x000fe20000000042 */
[----:B------:R-:W0:Y:S01]  /*0820*/  LDC.64 R84, c[0x0][0x398] ;  /* 0x0000e600ff547b82 */ /* 0x000e220000000a00 */
[----:B------:R-:W-:Y:S02]  /*0830*/  DMUL R12, R12, 3 ;  /* 0x400800000c0c7828 */ /* 0x000fe40000000000 */
[----:B------:R-:W-:Y:S02]  /*0840*/  DFMA R86, R50, R126, R60 ;  /* 0x0000007e3256722b */ /* 0x000fe4000000003c */
[----:B------:R-:W-:Y:S02]  /*0850*/  DFMA R108, R110, 2, R66 ;  /* 0x400000006e6c782b */ /* 0x000fe40000000042 */
[----:B------:R-:W-:-:S02]  /*0860*/  DFMA R60, R40, R154, R62 ;  /* 0x0000009a283c722b */ /* 0x000fc4000000003e */
[----:B------:R-:W-:Y:S02]  /*0870*/  DMUL R68, R40, 0.75 ;  /* 0x3fe8000028447828 */ /* 0x000fe40000000000 */
[-C--:B------:R-:W-:Y:S02]  /*0880*/  DFMA R158, -R122, R38.reuse, R58 ;  /* 0x000000267a9e722b */ /* 0x080fe4000000013a */
[----:B------:R-:W-:Y:S02]  /*0890*/  DMUL R106, R48, 3 ;  /* 0x40080000306a7828 */ /* 0x000fe40000000000 */
[----:B------:R-:W-:Y:S02]  /*08a0*/  DFMA R96, -R122, R38, R62 ;  /* 0x000000267a60722b */ /* 0x000fe4000000013e */
[----:B------:R-:W-:Y:S02]  /*08b0*/  DFMA R80, R50, R12, R80 ;  /* 0x0000000c3250722b */ /* 0x000fe40000000050 */
[----:B------:R-:W-:-:S02]  /*08c0*/  DMUL R112, R34, 0.75 ;  /* 0x3fe8000022707828 */ /* 0x000fc40000000000 */
[----:B------:R-:W-:Y:S02]  /*08d0*/  DFMA R108, R50, -R102, R108 ;  /* 0x80000066326c722b */ /* 0x000fe4000000006c */
[----:B------:R-:W-:Y:S02]  /*08e0*/  DFMA R62, R86, 2, R14 ;  /* 0x40000000563e782b */ /* 0x000fe4000000000e */
[----:B------:R-:W-:Y:S02]  /*08f0*/  DFMA R136, R126, R38, R60 ;  /* 0x000000267e88722b */ /* 0x000fe4000000003c */
[----:B------:R-:W-:Y:S02]  /*0900*/  DFMA R158, -R68, R154, R158 ;  /* 0x0000009a449e722b */ /* 0x000fe4000000019e */
[----:B------:R-:W-:Y:S02]  /*0910*/  DMUL R60, R100, R28 ;  /* 0x0000001c643c7228 */ /* 0x000fe40000000000 */
[----:B------:R-:W-:-:S02]  /*0920*/  DMUL R68, R30, 3 ;  /* 0x400800001e447828 */ /* 0x000fc40000000000 */
[----:B------:R-:W-:Y:S02]  /*0930*/  DFMA R58, R32, R150, R58 ;  /* 0x00000096203a722b */ /* 0x000fe4000000003a */
[----:B------:R-:W-:Y:S02]  /*0940*/  DMUL R66, R42, 3 ;  /* 0x400800002a427828 */ /* 0x000fe40000000000 */
[----:B------:R-:W-:Y:S02]  /*0950*/  DFMA R148, R148, R106, R80 ;  /* 0x0000006a9494722b */ /* 0x000fe40000000050 */
[----:B------:R-:W-:Y:S02]  /*0960*/  DMUL R74, R32, 0.75 ;  /* 0x3fe80000204a7828 */ /* 0x000fe40000000000 */
[C---:B------:R-:W-:Y:S02]  /*0970*/  DFMA R14, R10.reuse, -R112, R108 ;  /* 0x800000700a0e722b */ /* 0x040fe4000000006c */
[----:B------:R-:W-:-:S02]  /*0980*/  DFMA R106, R10, R34, R62 ;  /* 0x000000220a6a722b */ /* 0x000fc4000000003e */
[----:B------:R-:W-:Y:S02]  /*0990*/  DFMA R10, R158, 2, R60 ;  /* 0x400000009e0a782b */ /* 0x000fe4000000003c */
[----:B------:R-:W-:Y:S01]  /*09a0*/  DFMA R58, R90, R68, R58 ;  /* 0x000000445a3a722b */ /* 0x000fe2000000003a */
[----:B0-----:R-:W-:Y:S01]  /*09b0*/  IMAD.WIDE.U32 R80, R9, 0xb4800, R84 ;  /* 0x000b480009507825 */ /* 0x001fe200078e0054 */
[----:B------:R-:W-:Y:S02]  /*09c0*/  DFMA R136, R100, R66, R136 ;  /* 0x000000426488722b */ /* 0x000fe40000000088 */
[----:B------:R-:W-:Y:S02]  /*09d0*/  DMUL R108, R154, R26 ;  /* 0x0000001a9a6c7228 */ /* 0x000fe40000000000 */
[----:B------:R-:W-:Y:S02]  /*09e0*/  DFMA R96, R150, -R74, R96 ;  /* 0x8000004a9660722b */ /* 0x000fe40000000060 */
[----:B------:R-:W-:-:S02]  /*09f0*/  DMUL R74, R26, 0.75 ;  /* 0x3fe800001a4a7828 */ /* 0x000fc40000000000 */
[----:B------:R-:W-:Y:S01]  /*0a00*/  DFMA R68, R38, -R102, R10 ;  /* 0x800000662644722b */ /* 0x000fe2000000000a */
[----:B------:R-:W-:Y:S01]  /*0a10*/  IMAD.WIDE.U32 R62, R8, 0x980, R80 ;  /* 0x00000980083e7825 */ /* 0x000fe200078e0050 */
[----:B------:R-:W-:Y:S01]  /*0a20*/  DFMA R140, R126, R38, R58 ;  /* 0x000000267e8c722b */ /* 0x000fe2000000003a */
[----:B------:R-:W2:Y:S01]  /*0a30*/  LDG.E.64.CONSTANT R10, desc[UR6][R20.64+0x1300] ;  /* 0x00130006140a7981 */ /* 0x000ea2000c1e9b00 */
[----:B------:R-:W-:Y:S02]  /*0a40*/  DMUL R66, R36, 3 ;  /* 0x4008000024427828 */ /* 0x000fe40000000000 */
[----:B------:R-:W-:Y:S02]  /*0a50*/  DMUL R112, R90, R24 ;  /* 0x000000185a707228 */ /* 0x000fe40000000000 */
[----:B------:R-:W-:Y:S01]  /*0a60*/  DFMA R108, R136, 2, R108 ;  /* 0x40000000886c782b */ /* 0x000fe2000000006c */
[----:B------:R-:W-:Y:S01]  /*0a70*/  IMAD.WIDE.U32 R152, R7, 0x8, R62 ;  /* 0x0000000807987825 */ /* 0x000fe200078e003e */
[----:B------:R-:W-:-:S02]  /*0a80*/  DFMA R154, R154, -R74, R68 ;  /* 0x8000004a9a9a722b */ /* 0x000fc40000000044 */
[----:B------:R-:W-:Y:S01]  /*0a90*/  DFMA R68, R140, 2, R60 ;  /* 0x400000008c44782b */ /* 0x000fe2000000003c */
[----:B------:R-:W-:Y:S01]  /*0aa0*/  IMAD.WIDE.U32 R58, R6, 0x8, R62 ;  /* 0x00000008063a7825 */ /* 0x000fe200078e003e */
[----:B------:R-:W-:Y:S01]  /*0ab0*/  DFMA R4, R4, R66, R106 ;  /* 0x000000420404722b */ /* 0x000fe2000000006a */
[----:B------:R-:W3:Y:S01]  /*0ac0*/  LDG.E.64.CONSTANT R132, desc[UR6][R152.64+0x8] ;  /* 0x0000080698847981 */ /* 0x000ee2000c1e9b00 */
[--C-:B------:R-:W-:Y:S01]  /*0ad0*/  DADD R114, R108, R112.reuse ;  /* 0x000000006c727229 */ /* 0x100fe20000000070 */
[----:B------:R-:W-:Y:S01]  /*0ae0*/  IMAD.WIDE.U32 R74, R9, 0xb4800, R138 ;  /* 0x000b4800094a7825 */ /* 0x000fe200078e008a */
[----:B------:R-:W-:Y:S01]  /*0af0*/  DFMA R112, R96, 2, R112 ;  /* 0x400000006070782b */ /* 0x000fe20000000070 */
[----:B------:R-:W4:Y:S04]  /*0b00*/  LDG.E.64.CONSTANT R106, desc[UR6][R152.64] ;  /* 0x00000006986a7981 */ /* 0x000f28000c1e9b00 */
[----:B------:R-:W4:Y:S01]  /*0b10*/  LDG.E.64.CONSTANT R128, desc[UR6][R58.64] ;  /* 0x000000063a807981 */ /* 0x000f22000c1e9b00 */
[----:B------:R-:W-:Y:S01]  /*0b20*/  IMAD.WIDE.U32 R60, R0, 0x8, R62 ;  /* 0x00000008003c7825 */ /* 0x000fe200078e003e */
[----:B------:R-:W-:-:S02]  /*0b30*/  DMUL R66, R24, 3 ;  /* 0x4008000018427828 */ /* 0x000fc40000000000 */
[----:B------:R-:W-:Y:S01]  /*0b40*/  DFMA R68, R150, R22, R68 ;  /* 0x000000169644722b */ /* 0x000fe20000000044 */
[----:B------:R-:W-:Y:S01]  /*0b50*/  IMAD.WIDE.U32 R108, R8, 0x980, R74 ;  /* 0x00000980086c7825 */ /* 0x000fe200078e004a */
[----:B------:R-:W-:Y:S01]  /*0b60*/  DFMA R118, R38, -R102, R112 ;  /* 0x800000662676722b */ /* 0x000fe20000000070 */
[----:B------:R-:W5:Y:S01]  /*0b70*/  LDG.E.64.CONSTANT R130, desc[UR6][R60.64] ;  /* 0x000000063c827981 */ /* 0x000f62000c1e9b00 */
[----:B------:R-:W-:Y:S01]  /*0b80*/  DMUL R112, R28, 3 ;  /* 0x400800001c707828 */ /* 0x000fe20000000000 */
[----:B------:R-:W-:Y:S01]  /*0b90*/  IMAD.WIDE.U32 R62, R6, 0x8, R64 ;  /* 0x00000008063e7825 */ /* 0x000fe200078e0040 */
[----:B------:R-:W-:Y:S02]  /*0ba0*/  DFMA R114, R38, R12, R114 ;  /* 0x0000000c2672722b */ /* 0x000fe40000000072 */
[----:B------:R-:W-:Y:S02]  /*0bb0*/  DFMA R90, R90, R66, R68 ;  /* 0x000000425a5a722b */ /* 0x000fe40000000044 */
[----:B------:R-:W2:Y:S01]  /*0bc0*/  LDG.E.64.CONSTANT R146, desc[UR6][R62.64] ;  /* 0x000000063e927981 */ /* 0x000ea2000c1e9b00 */
[----:B------:R-:W-:-:S04]  /*0bd0*/  IMAD.WIDE.U32 R66, R7, 0x8, R108 ;  /* 0x0000000807427825 */ /* 0x000fc800078e006c */
[----:B------:R-:W-:Y:S01]  /*0be0*/  IMAD.WIDE.U32 R68, R6, 0x8, R108 ;  /* 0x0000000806447825 */ /* 0x000fe200078e006c */
[----:B------:R-:W-:Y:S01]  /*0bf0*/  DFMA R112, R100, R112, R114 ;  /* 0x000000706470722b */ /* 0x000fe20000000072 */
[----:B------:R-:W2:Y:S02]  /*0c00*/  LDG.E.64.CONSTANT R100, desc[UR6][R66.64] ;  /* 0x0000000642647981 */ /* 0x000ea4000c1e9b00 */
[----:B------:R-:W-:Y:S02]  /*0c10*/  IMAD.WIDE.U32 R64, R0, 0x8, R64 ;  /* 0x0000000800407825 */ /* 0x000fe400078e0040 */
[----:B------:R-:W2:Y:S01]  /*0c20*/  LDG.E.64.CONSTANT R134, desc[UR6][R68.64] ;  /* 0x0000000644867981 */ /* 0x000ea2000c1e9b00 */
[----:B------:R-:W-:-:S03]  /*0c30*/  DMUL R120, R22, 0.75 ;  /* 0x3fe8000016787828 */ /* 0x000fc60000000000 */
[----:B------:R-:W2:Y:S01]  /*0c40*/  LDG.E.64.CONSTANT R142, desc[UR6][R64.64] ;  /* 0x00000006408e7981 */ /* 0x000ea2000c1e9b00 */
[----:B------:R-:W-:-:S04]  /*0c50*/  DADD R114, -R104, R70 ;  /* 0x0000000068727229 */ /* 0x000fc80000000146 */
[----:B------:R-:W-:Y:S02]  /*0c60*/  DFMA R150, R150, -R120, R118 ;  /* 0x800000789696722b */ /* 0x000fe40000000076 */
[----:B------:R-:W2:Y:S01]  /*0c70*/  LDG.E.64.CONSTANT R120, desc[UR6][R152.64+0x10] ;  /* 0x0000100698787981 */ /* 0x000ea2000c1e9b00 */
[----:B------:R-:W-:Y:S01]  /*0c80*/  IMAD.WIDE.U32 R70, R0, 0x8, R108 ;  /* 0x0000000800467825 */ /* 0x000fe200078e006c */
[----:B------:R-:W-:Y:S02]  /*0c90*/  DMUL R114, R112, R114 ;  /* 0x0000007270727228 */ /* 0x000fe40000000000 */
[----:B------:R-:W-:Y:S02]  /*0ca0*/  DADD R76, -R104, R76 ;  /* 0x00000000684c7229 */ /* 0x000fe4000000014c */
[----:B------:R-:W2:Y:S01]  /*0cb0*/  LDG.E.64.CONSTANT R112, desc[UR6][R70.64] ;  /* 0x0000000646707981 */ /* 0x000ea2000c1e9b00 */
[----:B------:R-:W-:-:S05]  /*0cc0*/  IMAD.WIDE.U32 R108, R157, 0x980, R80 ;  /* 0x000009809d6c7825 */ /* 0x000fca00078e0050 */
[----:B------:R-:W-:Y:S01]  /*0cd0*/  DFMA R154, R154, R76, R114 ;  /* 0x0000004c9a9a722b */ /* 0x000fe20000000072 */
[----:B------:R-:W-:Y:S01]  /*0ce0*/  IMAD.WIDE.U32 R80, R95, 0x980, R80 ;  /* 0x000009805f507825 */ /* 0x000fe200078e0050 */
[----:B------:R-:W2:Y:S03]  /*0cf0*/  LDG.E.64.CONSTANT R76, desc[UR6][R20.64+0x8] ;  /* 0x00000806144c7981 */ /* 0x000ea6000c1e9b00 */
[C---:B------:R-:W-:Y:S01]  /*0d00*/  IMAD.WIDE.U32 R160, R7.reuse, 0x8, R108 ;  /* 0x0000000807a07825 */ /* 0x040fe200078e006c */
[----:B------:R-:W2:Y:S03]  /*0d10*/  LDG.E.64.CONSTANT R114, desc[UR6][R66.64+0x10] ;  /* 0x0000100642727981 */ /* 0x000ea6000c1e9b00 */
[----:B------:R-:W-:Y:S01]  /*0d20*/  IMAD.WIDE.U32 R118, R7, 0x8, R80 ;  /* 0x0000000807767825 */ /* 0x000fe200078e0050 */
[----:B------:R-:W2:Y:S04]  /*0d30*/  LDG.E.64.CONSTANT R108, desc[UR6][R66.64+0x8] ;  /* 0x00000806426c7981 */ /* 0x000ea8000c1e9b00 */
[----:B------:R-:W2:Y:S04]  /*0d40*/  LDG.E.64.CONSTANT R80, desc[UR6][R160.64] ;  /* 0x00000006a0507981 */ /* 0x000ea8000c1e9b00 */
[----:B------:R-:W2:Y:S01]  /*0d50*/  LDG.E.64.CONSTANT R118, desc[UR6][R118.64] ;  /* 0x0000000676767981 */ /* 0x000ea2000c1e9b00 */
[----:B------:R-:W-:-:S02]  /*0d60*/  DADD R72, -R104, R72 ;  /* 0x0000000068487229 */ /* 0x000fc40000000148 */
[----:B------:R-:W-:-:S08]  /*0d70*/  DFMA R90, R38, R12, R90 ;  /* 0x0000000c265a722b */ /* 0x000fd0000000005a */
[----:B------:R-:W-:Y:S01]  /*0d80*/  DFMA R154, R90, R72, R154 ;  /* 0x000000485a9a722b */ /* 0x000fe2000000009a */
[----:B------:R-:W-:-:S04]  /*0d90*/  IMAD.WIDE.U32 R72, R157, 0x980, R74 ;  /* 0x000009809d487825 */ /* 0x000fc800078e004a */
[----:B------:R-:W-:-:S05]  /*0da0*/  IMAD.WIDE.U32 R72, R7, 0x8, R72 ;  /* 0x0000000807487825 */ /* 0x000fca00078e0048 */
[----:B------:R-:W2:Y:S01]  /*0db0*/  LDG.E.64.CONSTANT R90, desc[UR6][R72.64] ;  /* 0x00000006485a7981 */ /* 0x000ea2000c1e9b00 */
[----:B------:R-:W-:-:S04]  /*0dc0*/  IMAD.WIDE.U32 R74, R95, 0x980, R74 ;  /* 0x000009805f4a7825 */ /* 0x000fc800078e004a */
[----:B------:R-:W-:-:S05]  /*0dd0*/  IMAD.WIDE.U32 R74, R7, 0x8, R74 ;  /* 0x00000008074a7825 */ /* 0x000fca00078e004a */
[----:B------:R-:W2:Y:S01]  /*0de0*/  LDG.E.64.CONSTANT R94, desc[UR6][R74.64] ;  /* 0x000000064a5e7981 */ /* 0x000ea2000c1e9b00 */
[----:B----4-:R-:W-:Y:S02]  /*0df0*/  DADD R128, -R106, R128 ;  /* 0x000000006a807229 */ /* 0x010fe40000000180 */
[----:B-----5:R-:W-:-:S06]  /*0e00*/  DADD R130, R130, -R106 ;  /* 0x0000000082827229 */ /* 0x020fcc000000086a */
[----:B------:R-:W-:Y:S02]  /*0e10*/  DMUL R128, R148, R128 ;  /* 0x0000008094807228 */ /* 0x000fe40000000000 */
[----:B---3--:R-:W-:Y:S01]  /*0e20*/  DADD R132, -R106, R132 ;  /* 0x000000006a847229 */ /* 0x008fe20000000184 */
[----:B------:R-:W3:Y:S01]  /*0e30*/  LDG.E.64.CONSTANT R148, desc[UR6][R66.64+0x1300] ;  /* 0x0013000642947981 */ /* 0x000ee2000c1e9b00 */
[----:B--2---:R-:W-:-:S04]  /*0e40*/  DADD R146, -R104, R146 ;  /* 0x0000000068927229 */ /* 0x004fc80000000192 */
[----:B------:R-:W-:Y:S02]  /*0e50*/  DFMA R144, R144, R130, R128 ;  /* 0x000000829090722b */ /* 0x000fe40000000080 */
[----:B------:R-:W-:Y:S01]  /*0e60*/  DFMA R130, R50, R12, R4 ;  /* 0x0000000c3282722b */ /* 0x000fe20000000004 */
[----:B------:R-:W0:Y:S01]  /*0e70*/  LDC.64 R128, c[0x0][0x3d0] ;  /* 0x0000f400ff807b82 */ /* 0x000e220000000a00 */
[----:B------:R-:W-:Y:S02]  /*0e80*/  DMUL R146, R2, R146 ;  /* 0x0000009202927228 */ /* 0x000fe40000000000 */
[----:B------:R-:W-:Y:S02]  /*0e90*/  DADD R134, -R100, R134 ;  /* 0x0000000064867229 */ /* 0x000fe40000000186 */
[----:B------:R-:W-:Y:S02]  /*0ea0*/  DADD R142, R142, -R104 ;  /* 0x000000008e8e7229 */ /* 0x000fe40000000868 */
[----:B------:R-:W-:-:S04]  /*0eb0*/  DFMA R132, R130, R132, R144 ;  /* 0x000000848284722b */ /* 0x000fc80000000090 */
[----:B------:R-:W-:Y:S01]  /*0ec0*/  DMUL R130, R2, R134 ;  /* 0x0000008602827228 */ /* 0x000fe20000000000 */
[----:B------:R-:W2:Y:S01]  /*0ed0*/  LDG.E.64.CONSTANT R144, desc[UR6][R66.64+0x980] ;  /* 0x0009800642907981 */ /* 0x000ea2000c1e9b00 */
[----:B------:R-:W-:Y:S01]  /*0ee0*/  IADD3 R3, PT, PT, R9, -0x1, RZ ;  /* 0xffffffff09037810 */ /* 0x000fe20007ffe0ff */
[----:B------:R-:W-:Y:S02]  /*0ef0*/  DFMA R4, R116, R142, R146 ;  /* 0x0000008e7404722b */ /* 0x000fe40000000092 */
[----:B------:R-:W4:Y:S01]  /*0f00*/  LDG.E.64.CONSTANT R142, desc[UR6][R152.64+0x980] ;  /* 0x00098006988e7981 */ /* 0x000f22000c1e9b00 */
[----:B------:R-:W-:Y:S01]  /*0f10*/  DADD R134, -R106, R120 ;  /* 0x000000006a867229 */ /* 0x000fe20000000178 */
[----:B------:R-:W-:Y:S01]  /*0f20*/  IMAD.WIDE.U32 R120, R3, 0xb4800, R78 ;  /* 0x000b480003787825 */ /* 0x000fe200078e004e */
[----:B------:R-:W-:Y:S01]  /*0f30*/  IADD3 R2, PT, PT, R9, -0x2, RZ ;  /* 0xfffffffe09027810 */ /* 0x000fe20007ffe0ff */
[----:B------:R-:W-:Y:S01]  /*0f40*/  DADD R112, R112, -R100 ;  /* 0x0000000070707229 */ /* 0x000fe20000000864 */
[----:B------:R-:W5:Y:S01]  /*0f50*/  LDG.E.64.CONSTANT R146, desc[UR6][R152.64+0x1300] ;  /* 0x0013000698927981 */ /* 0x000f62000c1e9b00 */
[----:B------:R-:W-:-:S04]  /*0f60*/  IMAD.WIDE.U32 R120, R8, 0x980, R120 ;  /* 0x0000098008787825 */ /* 0x000fc800078e0078 */
[----:B------:R-:W-:Y:S01]  /*0f70*/  IMAD.WIDE.U32 R78, R2, 0xb4800, R78 ;  /* 0x000b4800024e7825 */ /* 0x000fe200078e004e */
[----:B------:R-:W-:-:S03]  /*0f80*/  DFMA R14, R14, R134, R132 ;  /* 0x000000860e0e722b */ /* 0x000fc60000000084 */
[----:B0-----:R-:W-:Y:S01]  /*0f90*/  IMAD.WIDE.U32 R134, R3, 0x8, R128 ;  /* 0x0000000803867825 */ /* 0x001fe200078e0080 */
[----:B------:R-:W-:-:S03]  /*0fa0*/  DFMA R116, R116, R112, R130 ;  /* 0x000000707474722b */ /* 0x000fc60000000082 */
[----:B------:R-:W-:Y:S01]  /*0fb0*/  IMAD.WIDE.U32 R132, R7, 0x8, R120 ;  /* 0x0000000807847825 */ /* 0x000fe200078e0078 */
[C---:B------:R-:W-:Y:S01]  /*0fc0*/  DADD R130, -R104.reuse, R76 ;  /* 0x0000000068827229 */ /* 0x040fe2000000014c */
[----:B------:R-:W5:Y:S02]  /*0fd0*/  LDG.E.64 R120, desc[UR6][R134.64] ;  /* 0x0000000686787981 */ /* 0x000f64000c1e1b00 */
[----:B------:R-:W-:Y:S02]  /*0fe0*/  IMAD.WIDE.U32 R78, R8, 0x980, R78 ;  /* 0x00000980084e7825 */ /* 0x000fe400078e004e */
[----:B------:R0:W5:Y:S01]  /*0ff0*/  LDG.E.64.CONSTANT R76, desc[UR6][R132.64] ;  /* 0x00000006844c7981 */ /* 0x000162000c1e9b00 */
[----:B------:R-:W-:Y:S01]  /*1000*/  DADD R10, -R104, R10 ;  /* 0x00000000680a7229 */ /* 0x000fe2000000010a */
[----:B------:R-:W-:-:S04]  /*1010*/  IMAD.WIDE.U32 R112, R9, 0x8, R128 ;  /* 0x0000000809707825 */ /* 0x000fc800078e0080 */
[----:B------:R-:W-:Y:S01]  /*1020*/  IMAD.WIDE.U32 R78, R7, 0x8, R78 ;  /* 0x00000008074e7825 */ /* 0x000fe200078e004e */
[----:B------:R-:W-:Y:S02]  /*1030*/  DFMA R130, R86, R130, R4 ;  /* 0x000000825682722b */ /* 0x000fe40000000004 */
[----:B------:R-:W-:Y:S01]  /*1040*/  DADD R80, -R106, R80 ;  /* 0x000000006a507229 */ /* 0x000fe20000000150 */
[----:B------:R-:W5:Y:S01]  /*1050*/  LDG.E.64 R4, desc[UR6][R112.64] ;  /* 0x0000000670047981 */ /* 0x000f62000c1e1b00 */
[----:B------:R-:W-:-:S03]  /*1060*/  DFMA R10, R150, R10, R154 ;  /* 0x0000000a960a722b */ /* 0x000fc6000000009a */
[----:B------:R-:W5:Y:S01]  /*1070*/  LDG.E.64.CONSTANT R78, desc[UR6][R78.64] ;  /* 0x000000064e4e7981 */ /* 0x000f62000c1e9b00 */
[----:B------:R-:W-:Y:S01]  /*1080*/  IMAD.WIDE.U32 R154, R2, 0x8, R128 ;  /* 0x00000008029a7825 */ /* 0x000fe200078e0080 */
[----:B------:R-:W-:Y:S02]  /*1090*/  DADD R128, -R104, R124 ;  /* 0x0000000068807229 */ /* 0x000fe4000000017c */
[----:B------:R-:W-:Y:S02]  /*10a0*/  DADD R150, -R106, R118 ;  /* 0x000000006a967229 */ /* 0x000fe40000000176 */
[----:B------:R1:W5:Y:S01]  /*10b0*/  LDG.E.64 R124, desc[UR6][R154.64] ;  /* 0x000000069a7c7981 */ /* 0x000362000c1e1b00 */
[----:B0-----:R-:W-:-:S03]  /*10c0*/  DMUL R132, R136, R80 ;  /* 0x0000005088847228 */ /* 0x001fc60000000000 */
[----:B------:R-:W5:Y:S01]  /*10d0*/  LDG.E.64 R118, desc[UR6][R112.64+0x8] ;  /* 0x0000080670767981 */ /* 0x000f62000c1e1b00 */
[----:B------:R-:W-:-:S03]  /*10e0*/  DADD R134, -R100, R108 ;  /* 0x0000000064867229 */ /* 0x000fc6000000016c */
[----:B------:R-:W5:Y:S01]  /*10f0*/  LDG.E.64.CONSTANT R80, desc[UR6][R92.64+0xb4800] ;  /* 0x0b4800065c507981 */ /* 0x000f62000c1e9b00 */
[----:B------:R-:W-:Y:S01]  /*1100*/  DFMA R108, R110, R128, R130 ;  /* 0x000000806e6c722b */ /* 0x000fe20000000082 */
[----:B------:R-:W-:-:S03]  /*1110*/  IMAD.WIDE.U32 R128, R3, 0xb4800, R82 ;  /* 0x000b480003807825 */ /* 0x000fc600078e0052 */
[----:B------:R-:W-:Y:S01]  /*1120*/  DFMA R116, R86, R134, R116 ;  /* 0x000000865674722b */ /* 0x000fe20000000074 */
[----:B------:R-:W5:Y:S01]  /*1130*/  LDG.E.64 R112, desc[UR6][R112.64+0x10] ;  /* 0x0000100670707981 */ /* 0x000f62000c1e1b00 */
[----:B------:R-:W-:Y:S01]  /*1140*/  IMAD.WIDE.U32 R86, R2, 0xb4800, R82 ;  /* 0x000b480002567825 */ /* 0x000fe200078e0052 */
[----:B------:R-:W-:Y:S02]  /*1150*/  DADD R130, -R100, R114 ;  /* 0x0000000064827229 */ /* 0x000fe40000000172 */
[----:B------:R-:W-:Y:S01]  /*1160*/  DFMA R150, R158, R150, R132 ;  /* 0x000000969e96722b */ /* 0x000fe20000000084 */
[----:B------:R-:W-:Y:S01]  /*1170*/  IMAD.WIDE.U32 R82, R8, 0x980, R128 ;  /* 0x0000098008527825 */ /* 0x000fe200078e0080 */
[----:B------:R-:W-:Y:S01]  /*1180*/  DADD R90, -R100, R90 ;  /* 0x00000000645a7229 */ /* 0x000fe2000000015a */
[----:B------:R-:W5:Y:S02]  /*1190*/  LDG.E.64.CONSTANT R92, desc[UR6][R92.64+0x169000] ;  /* 0x169000065c5c7981 */ /* 0x000f64000c1e9b00 */
[----:B------:R-:W-:-:S04]  /*11a0*/  IMAD.WIDE.U32 R114, R3, 0xb4800, R84 ;  /* 0x000b480003727825 */ /* 0x000fc800078e0054 */
[----:B------:R-:W-:-:S04]  /*11b0*/  IMAD.WIDE.U32 R84, R2, 0xb4800, R84 ;  /* 0x000b480002547825 */ /* 0x000fc800078e0054 */
[----:B------:R-:W-:Y:S01]  /*11c0*/  IMAD.WIDE.U32 R128, R8, 0x980, R86 ;  /* 0x0000098008807825 */ /* 0x000fe200078e0056 */
[----:B------:R-:W-:-:S03]  /*11d0*/  DFMA R110, R110, R130, R116 ;  /* 0x000000826e6e722b */ /* 0x000fc60000000074 */
[----:B------:R-:W-:-:S04]  /*11e0*/  IMAD.WIDE.U32 R82, R7, 0x8, R82 ;  /* 0x0000000807527825 */ /* 0x000fc800078e0052 */
[----:B------:R-:W-:-:S04]  /*11f0*/  IMAD.WIDE.U32 R114, R8, 0x980, R114 ;  /* 0x0000098008727825 */ /* 0x000fc800078e0072 */
[----:B------:R-:W-:-:S04]  /*1200*/  IMAD.WIDE.U32 R116, R8, 0x980, R84 ;  /* 0x0000098008747825 */ /* 0x000fc800078e0054 */
[----:B------:R-:W-:-:S04]  /*1210*/  IMAD.WIDE.U32 R130, R3, 0xb4800, R88 ;  /* 0x000b480003827825 */ /* 0x000fc800078e0058 */
[C---:B------:R-:W-:Y:S02]  /*1220*/  IMAD.WIDE.U32 R84, R7.reuse, 0x8, R128 ;  /* 0x0000000807547825 */ /* 0x040fe400078e0080 */
[----:B------:R-:W5:Y:S02]  /*1230*/  LDG.E.64.CONSTANT R128, desc[UR6][R82.64] ;  /* 0x0000000652807981 */ /* 0x000f64000c1e9b00 */
[C---:B-1----:R-:W-:Y:S02]  /*1240*/  IMAD.WIDE.U32 R154, R7.reuse, 0x8, R114 ;  /* 0x00000008079a7825 */ /* 0x042fe400078e0072 */
[----:B------:R-:W5:Y:S02]  /*1250*/  LDG.E.64.CONSTANT R132, desc[UR6][R84.64] ;  /* 0x0000000654847981 */ /* 0x000f64000c1e9b00 */
[----:B------:R-:W-:Y:S02]  /*1260*/  IMAD.WIDE.U32 R86, R8, 0x980, R130 ;  /* 0x0000098008567825 */ /* 0x000fe400078e0082 */
[----:B------:R-:W5:Y:S02]  /*1270*/  LDG.E.64.CONSTANT R130, desc[UR6][R154.64] ;  /* 0x000000069a827981 */ /* 0x000f64000c1e9b00 */
[----:B------:R-:W-:-:S04]  /*1280*/  IMAD.WIDE.U32 R156, R7, 0x8, R116 ;  /* 0x00000008079c7825 */ /* 0x000fc800078e0074 */
[----:B------:R-:W-:Y:S01]  /*1290*/  IMAD.WIDE.U32 R86, R7, 0x8, R86 ;  /* 0x0000000807567825 */ /* 0x000fe200078e0056 */
[----:B------:R-:W5:Y:S03]  /*12a0*/  LDG.E.64.CONSTANT R134, desc[UR6][R156.64] ;  /* 0x000000069c867981 */ /* 0x000f66000c1e9b00 */
[----:B------:R-:W-:Y:S02]  /*12b0*/  IMAD.WIDE.U32 R88, R2, 0xb4800, R88 ;  /* 0x000b480002587825 */ /* 0x000fe400078e0058 */
[----:B------:R-:W5:Y:S02]  /*12c0*/  LDG.E.64.CONSTANT R86, desc[UR6][R86.64] ;  /* 0x0000000656567981 */ /* 0x000f64000c1e9b00 */
[----:B------:R-:W-:-:S04]  /*12d0*/  IMAD.WIDE.U32 R88, R8, 0x980, R88 ;  /* 0x0000098008587825 */ /* 0x000fc800078e0058 */
[----:B------:R-:W-:-:S06]  /*12e0*/  IMAD.WIDE.U32 R88, R7, 0x8, R88 ;  /* 0x0000000807587825 */ /* 0x000fcc00078e0058 */
[----:B------:R-:W5:Y:S01]  /*12f0*/  LDG.E.64.CONSTANT R88, desc[UR6][R88.64] ;  /* 0x0000000658587981 */ /* 0x000f62000c1e9b00 */
[----:B------:R-:W-:-:S03]  /*1300*/  DMUL R136, R136, R90 ;  /* 0x0000005a88887228 */ /* 0x000fc60000000000 */
[----:B------:R-:W5:Y:S01]  /*1310*/  LDG.E.64.CONSTANT R90, desc[UR6][R98.64+0xb4800] ;  /* 0x0b480006625a7981 */ /* 0x000f62000c1e9b00 */
[----:B------:R-:W-:-:S08]  /*1320*/  DADD R94, -R100, R94 ;  /* 0x00000000645e7229 */ /* 0x000fd0000000015e */
[----:B------:R-:W-:Y:S01]  /*1330*/  DFMA R158, R158, R94, R136 ;  /* 0x0000005e9e9e722b */ /* 0x000fe20000000088 */
[----:B------:R-:W5:Y:S01]  /*1340*/  LDG.E.64.CONSTANT R98, desc[UR6][R98.64+0x169000] ;  /* 0x1690000662627981 */ /* 0x000f62000c1e9b00 */
[----:B------:R-:W-:-:S04]  /*1350*/  IMAD.WIDE.U32 R94, R3, 0xb4800, R138 ;  /* 0x000b4800035e7825 */ /* 0x000fc800078e008a */
[----:B------:R-:W-:-:S04]  /*1360*/  IMAD.WIDE.U32 R94, R8, 0x980, R94 ;  /* 0x00000980085e7825 */ /* 0x000fc800078e005e */
[----:B------:R-:W-:-:S05]  /*1370*/  IMAD.WIDE.U32 R94, R7, 0x8, R94 ;  /* 0x00000008075e7825 */ /* 0x000fca00078e005e */
[----:B------:R-:W5:Y:S01]  /*1380*/  LDG.E.64.CONSTANT R136, desc[UR6][R94.64] ;  /* 0x000000065e887981 */ /* 0x000f62000c1e9b00 */
[----:B------:R-:W-:Y:S01]  /*1390*/  IMAD.WIDE.U32 R138, R2, 0xb4800, R138 ;  /* 0x000b4800028a7825 */ /* 0x000fe200078e008a */
[C---:B---3--:R-:W-:Y:S02]  /*13a0*/  DADD R148, -R100.reuse, R148 ;  /* 0x0000000064947229 */ /* 0x048fe40000000194 */
[----:B--2---:R-:W-:Y:S02]  /*13b0*/  DADD R144, -R100, R144 ;  /* 0x0000000064907229 */ /* 0x004fe40000000190 */
[----:B----4-:R-:W-:-:S06]  /*13c0*/  DADD R142, -R106, R142 ;  /* 0x000000006a8e7229 */ /* 0x010fcc000000018e */
[C---:B------:R-:W-:Y:S02]  /*13d0*/  DFMA R144, R140.reuse, R144, R158 ;  /* 0x000000908c90722b */ /* 0x040fe4000000009e */
[----:B------:R-:W-:Y:S02]  /*13e0*/  DFMA R142, R140, R142, R150 ;  /* 0x0000008e8c8e722b */ /* 0x000fe40000000096 */
[----:B-----5:R-:W-:-:S08]  /*13f0*/  DADD R140, -R106, R146 ;  /* 0x000000006a8c7229 */ /* 0x020fd00000000192 */
[C---:B------:R-:W-:Y:S02]  /*1400*/  DFMA R140, R96.reuse, R140, R142 ;  /* 0x0000008c608c722b */ /* 0x040fe4000000008e */
[----:B------:R-:W-:Y:S02]  /*1410*/  DFMA R142, R96, R148, R144 ;  /* 0x00000094608e722b */ /* 0x000fe40000000090 */
[----:B------:R-:W-:-:S08]  /*1420*/  DMUL R144, R76, R120 ;  /* 0x000000784c907228 */ /* 0x000fd00000000000 */
[----:B------:R-:W-:Y:S02]  /*1430*/  DFMA R146, -R122, R4, R144 ;  /* 0x000000047a92722b */ /* 0x000fe40000000190 */
[----:B------:R-:W-:-:S08]  /*1440*/  DMUL R2, R78, 0.75 ;  /* 0x3fe800004e027828 */ /* 0x000fd00000000000 */
[----:B------:R-:W-:Y:S02]  /*1450*/  DFMA R146, -R2, R124, R146 ;  /* 0x0000007c0292722b */ /* 0x000fe40000000192 */
[----:B------:R-:W-:Y:S01]  /*1460*/  DMUL R2, R80, R118 ;  /* 0x0000007650027228 */ /* 0x000fe20000000000 */
[----:B------:R-:W-:-:S07]  /*1470*/  IMAD.WIDE.U32 R96, R8, 0x980, R138 ;  /* 0x0000098008607825 */ /* 0x000fce00078e008a */
[----:B------:R-:W-:Y:S02]  /*1480*/  DFMA R148, R78, R124, R2 ;  /* 0x0000007c4e94722b */ /* 0x000fe40000000002 */
[----:B------:R-:W-:Y:S01]  /*1490*/  DMUL R150, R76, 3 ;  /* 0x400800004c967828 */ /* 0x000fe20000000000 */
[----:B------:R-:W-:-:S05]  /*14a0*/  IMAD.WIDE.U32 R96, R7, 0x8, R96 ;  /* 0x0000000807607825 */ /* 0x000fca00078e0060 */
[----:B------:R-:W-:Y:S01]  /*14b0*/  DFMA R148, R126, R4, R148 ;  /* 0x000000047e94722b */ /* 0x000fe20000000094 */
[----:B------:R-:W2:Y:S07]  /*14c0*/  LDG.E.64.CONSTANT R138, desc[UR6][R96.64] ;  /* 0x00000006608a7981 */ /* 0x000eae000c1e9b00 */
[----:B------:R-:W-:Y:S02]  /*14d0*/  DFMA R148, R120, R150, R148 ;  /* 0x000000967894722b */ /* 0x000fe40000000094 */
[----:B------:R-:W-:-:S02]  /*14e0*/  DADD R128, -R104, R128 ;  /* 0x0000000068807229 */ /* 0x000fc40000000180 */
[----:B------:R-:W-:Y:S02]  /*14f0*/  DADD R132, -R104, R132 ;  /* 0x0000000068847229 */ /* 0x000fe40000000184 */
[----:B------:R-:W-:-:S04]  /*1500*/  DADD R150, -R106, R130 ;  /* 0x000000006a967229 */ /* 0x000fc80000000182 */
[----:B------:R-:W-:Y:S02]  /*1510*/  DMUL R128, R148, R128 ;  /* 0x0000008094807228 */ /* 0x000fe40000000000 */
[----:B------:R-:W-:Y:S02]  /*1520*/  DADD R130, -R106, R134 ;  /* 0x000000006a827229 */ /* 0x000fe40000000186 */
[----:B------:R-:W-:-:S04]  /*1530*/  DMUL R150, R148, R150 ;  /* 0x0000009694967228 */ /* 0x000fc80000000000 */
[----:B------:R-:W-:Y:S02]  /*1540*/  DFMA R128, R146, R132, R128 ;  /* 0x000000849280722b */ /* 0x000fe40000000080 */
[----:B------:R-:W-:Y:S02]  /*1550*/  DMUL R132, R120, R86 ;  /* 0x0000005678847228 */ /* 0x000fe40000000000 */
[----:B------:R-:W-:Y:S02]  /*1560*/  DFMA R130, R146, R130, R150 ;  /* 0x000000829282722b */ /* 0x000fe40000000096 */
[----:B------:R-:W-:Y:S01]  /*1570*/  DFMA R144, R92, R112, R144 ;  /* 0x000000705c90722b */ /* 0x000fe20000000090 */
[----:B------:R-:W3:Y:S03]  /*1580*/  LDG.E.64.CONSTANT R150, desc[UR6][R66.64+0x169000] ;  /* 0x1690000642967981 */ /* 0x000ee6000c1e9b00 */
[----:B------:R-:W-:-:S08]  /*1590*/  DFMA R146, R146, 2, R132 ;  /* 0x400000009292782b */ /* 0x000fd00000000084 */
[----:B------:R-:W-:Y:S02]  /*15a0*/  DFMA R134, R4, -R102, R146 ;  /* 0x800000660486722b */ /* 0x000fe40000000092 */
[----:B------:R-:W-:-:S08]  /*15b0*/  DMUL R146, R88, 0.75 ;  /* 0x3fe8000058927828 */ /* 0x000fd00000000000 */
[C---:B------:R-:W-:Y:S02]  /*15c0*/  DFMA R134, R124.reuse, -R146, R134 ;  /* 0x800000927c86722b */ /* 0x040fe40000000086 */
[----:B------:R-:W-:-:S08]  /*15d0*/  DMUL R124, R124, R88 ;  /* 0x000000587c7c7228 */ /* 0x000fd00000000000 */
[----:B------:R-:W-:Y:S02]  /*15e0*/  DFMA R148, R148, 2, R124 ;  /* 0x400000009494782b */ /* 0x000fe4000000007c */
[----:B------:R-:W-:-:S08]  /*15f0*/  DMUL R124, R118, R90 ;  /* 0x0000005a767c7228 */ /* 0x000fd00000000000 */
[----:B------:R-:W-:-:S08]  /*1600*/  DADD R148, R148, R124 ;  /* 0x0000000094947229 */ /* 0x000fd0000000007c */
[----:B------:R-:W-:Y:S02]  /*1610*/  DFMA R146, R4, R12, R148 ;  /* 0x0000000c0492722b */ /* 0x000fe40000000094 */
[----:B------:R-:W-:-:S08]  /*1620*/  DMUL R148, R86, 3 ;  /* 0x4008000056947828 */ /* 0x000fd00000000000 */
[----:B------:R-:W-:Y:S02]  /*1630*/  DFMA R146, R120, R148, R146 ;  /* 0x000000947892722b */ /* 0x000fe40000000092 */
[----:B------:R-:W-:Y:S01]  /*1640*/  DMUL R120, R80, 3 ;  /* 0x4008000050787828 */ /* 0x000fe20000000000 */
[----:B------:R-:W4:Y:S01]  /*1650*/  LDG.E.64.CONSTANT R148, desc[UR6][R152.64+0x169000] ;  /* 0x1690000698947981 */ /* 0x000f22000c1e9b00 */
[----:B------:R-:W-:-:S06]  /*1660*/  DADD R136, -R100, R136 ;  /* 0x0000000064887229 */ /* 0x000fcc0000000188 */
[----:B------:R-:W-:Y:S02]  /*1670*/  DFMA R144, R118, R120, R144 ;  /* 0x000000787690722b */ /* 0x000fe40000000090 */
[----:B------:R-:W-:Y:S01]  /*1680*/  DMUL R158, R146, R136 ;  /* 0x00000088929e7228 */ /* 0x000fe20000000000 */
[----:B------:R-:W5:Y:S04]  /*1690*/  LDG.E.64.CONSTANT R120, desc[UR6][R20.64+0xb4800] ;  /* 0x0b48000614787981 */ /* 0x000f68000c1e9b00 */
[----:B------:R-:W5:Y:S01]  /*16a0*/  LDG.E.64.CONSTANT R136, desc[UR6][R152.64+0xb4800] ;  /* 0x0b48000698887981 */ /* 0x000f62000c1e9b00 */
[----:B------:R-:W-:-:S03]  /*16b0*/  DFMA R126, R126, R4, R144 ;  /* 0x000000047e7e722b */ /* 0x000fc60000000090 */
[----:B------:R-:W5:Y:S04]  /*16c0*/  LDG.E.64.CONSTANT R144, desc[UR6][R66.64+0xb4800] ;  /* 0x0b48000642907981 */ /* 0x000f68000c1e9b00 */
[----:B------:R-:W5:Y:S01]  /*16d0*/  LDG.E.64.CONSTANT R146, desc[UR6][R20.64+0x169000] ;  /* 0x1690000614927981 */ /* 0x000f62000c1e9b00 */
[----:B------:R-:W-:-:S08]  /*16e0*/  DFMA R132, R126, 2, R132 ;  /* 0x400000007e84782b */ /* 0x000fd00000000084 */
[----:B------:R-:W-:Y:S02]  /*16f0*/  DFMA R132, R112, R98, R132 ;  /* 0x000000627084722b */ /* 0x000fe40000000084 */
[----:B------:R-:W-:Y:S02]  /*1700*/  DFMA R122, -R122, R4, R2 ;  /* 0x000000047a7a722b */ /* 0x000fe40000000102 */
[----:B------:R-:W-:-:S08]  /*1710*/  DMUL R2, R92, 0.75 ;  /* 0x3fe800005c027828 */ /* 0x000fd00000000000 */
[----:B------:R-:W-:-:S08]  /*1720*/  DFMA R122, R112, -R2, R122 ;  /* 0x80000002707a722b */ /* 0x000fd0000000007a */
[----:B------:R-:W-:-:S08]  /*1730*/  DFMA R124, R122, 2, R124 ;  /* 0x400000007a7c782b */ /* 0x000fd0000000007c */
[----:B------:R-:W-:Y:S02]  /*1740*/  DFMA R102, R4, -R102, R124 ;  /* 0x800000660466722b */ /* 0x000fe4000000007c */
[C---:B------:R-:W-:Y:S02]  /*1750*/  DMUL R140, R38.reuse, R140 ;  /* 0x0000008c268c7228 */ /* 0x040fe40000000000 */
[C---:B------:R-:W-:Y:S02]  /*1760*/  DMUL R142, R38.reuse, R142 ;  /* 0x0000008e268e7228 */ /* 0x040fe40000000000 */
[----:B------:R-:W-:-:S04]  /*1770*/  DMUL R10, R38, R10 ;  /* 0x0000000a260a7228 */ /* 0x000fc80000000000 */
[----:B------:R-:W-:Y:S02]  /*1780*/  DFMA R14, R50, R14, R140 ;  /* 0x0000000e320e722b */ /* 0x000fe4000000008c */
[----:B--2---:R-:W-:-:S08]  /*1790*/  DADD R138, -R100, R138 ;  /* 0x00000000648a7229 */ /* 0x004fd0000000018a */
[----:B------:R-:W-:Y:S02]  /*17a0*/  DFMA R134, R134, R138, R158 ;  /* 0x0000008a8686722b */ /* 0x000fe4000000009e */
[----:B------:R-:W-:-:S08]  /*17b0*/  DMUL R138, R90, 3 ;  /* 0x400800005a8a7828 */ /* 0x000fd00000000000 */
[----:B------:R-:W-:Y:S02]  /*17c0*/  DFMA R132, R118, R138, R132 ;  /* 0x0000008a7684722b */ /* 0x000fe40000000084 */
[----:B------:R-:W0:Y:S01]  /*17d0*/  MUFU.RCP64H R139, 144 ;  /* 0x40620000008b7908 */ /* 0x000e220000001800 */
[----:B------:R-:W-:Y:S01]  /*17e0*/  HFMA2 R119, -RZ, RZ, 2.19140625, 0 ;  /* 0x40620000ff777431 */ /* 0x000fe200000001ff */
[----:B------:R-:W-:Y:S02]  /*17f0*/  MOV R118, 0x0 ;  /* 0x0000000000767802 */ /* 0x000fe40000000f00 */
[----:B------:R-:W-:-:S06]  /*1800*/  MOV R138, 0x1 ;  /* 0x00000001008a7802 */ /* 0x000fcc0000000f00 */
[----:B0-----:R-:W-:-:S08]  /*1810*/  DFMA R158, R138, -R118, 1 ;  /* 0x3ff000008a9e742b */ /* 0x001fd00000000876 */
[----:B------:R-:W-:-:S08]  /*1820*/  DFMA R158, R158, R158, R158 ;  /* 0x0000009e9e9e722b */ /* 0x000fd0000000009e */
[----:B------:R-:W-:-:S08]  /*1830*/  DFMA R138, R138, R158, R138 ;  /* 0x0000009e8a8a722b */ /* 0x000fd0000000008a */
[----:B------:R-:W-:-:S08]  /*1840*/  DFMA R118, R138, -R118, 1 ;  /* 0x3ff000008a76742b */ /* 0x000fd00000000876 */
[----:B------:R-:W-:Y:S02]  /*1850*/  DFMA R138, R138, R118, R138 ;  /* 0x000000768a8a722b */ /* 0x000fe4000000008a */
[----:B------:R-:W-:-:S08]  /*1860*/  DMUL R118, R50, R4 ;  /* 0x0000000432767228 */ /* 0x000fd00000000000 */
[----:B------:R-:W-:-:S08]  /*1870*/  DMUL R2, R118, R138 ;  /* 0x0000008a76027228 */ /* 0x000fd00000000000 */
[----:B------:R-:W-:Y:S02]  /*1880*/  DFMA R158, R2, -144, R118 ;  /* 0xc0620000029e782b */ /* 0x000fe40000000076 */
[----:B------:R-:W-:Y:S02]  /*1890*/  DFMA R132, R4, R12, R132 ;  /* 0x0000000c0484722b */ /* 0x000fe40000000084 */
[----:B------:R-:W-:-:S04]  /*18a0*/  DMUL R12, R98, 0.75 ;  /* 0x3fe80000620c7828 */ /* 0x000fc80000000000 */
[----:B------:R-:W-:-:S04]  /*18b0*/  DFMA R2, R138, R158, R2 ;  /* 0x0000009e8a02722b */ /* 0x000fc80000000002 */
[----:B------:R-:W-:Y:S02]  /*18c0*/  DFMA R102, R112, -R12, R102 ;  /* 0x8000000c7066722b */ /* 0x000fe40000000066 */
[----:B---3--:R-:W-:-:S04]  /*18d0*/  DADD R150, -R100, R150 ;  /* 0x0000000064967229 */ /* 0x008fc80000000196 */
[----:B------:R-:W-:Y:S01]  /*18e0*/  FFMA R12, RZ, 3.53125, R3 ;  /* 0x40620000ff0c7823 */ /* 0x000fe20000000003 */
[----:B------:R-:W-:-:S04]  /*18f0*/  FSETP.GEU.AND P1, PT, |R119|, 6.5827683646048100446e-37, PT ;  /* 0x036000007700780b */ /* 0x000fc80003f2e200 */
[----:B------:R-:W-:Y:S01]  /*1900*/  FSETP.GT.AND P0, PT, |R12|, 1.469367938527859385e-39, PT ;  /* 0x001000000c00780b */ /* 0x000fe20003f04200 */
[----:B----4-:R-:W-:Y:S02]  /*1910*/  DADD R148, -R106, R148 ;  /* 0x000000006a947229 */ /* 0x010fe40000000194 */
[----:B-----5:R-:W-:Y:S02]  /*1920*/  DADD R120, -R104, R120 ;  /* 0x0000000068787229 */ /* 0x020fe40000000178 */
[----:B------:R-:W-:Y:S02]  /*1930*/  DADD R136, -R106, R136 ;  /* 0x000000006a887229 */ /* 0x000fe40000000188 */
[----:B------:R-:W-:-:S04]  /*1940*/  DADD R144, -R100, R144 ;  /* 0x0000000064907229 */ /* 0x000fc80000000190 */
[C---:B------:R-:W-:Y:S02]  /*1950*/  DFMA R128, R126.reuse, R120, R128 ;  /* 0x000000787e80722b */ /* 0x040fe40000000080 */
[----:B------:R-:W-:Y:S02]  /*1960*/  DFMA R130, R126, R136, R130 ;  /* 0x000000887e82722b */ /* 0x000fe40000000082 */
[----:B------:R-:W-:Y:S02]  /*1970*/  DADD R146, -R104, R146 ;  /* 0x0000000068927229 */ /* 0x000fe40000000192 */
[----:B------:R-:W-:Y:S02]  /*1980*/  DFMA R132, R132, R144, R134 ;  /* 0x000000908484722b */ /* 0x000fe40000000086 */
[----:B------:R-:W-:Y:S02]  /*1990*/  DFMA R104, R50, R110, R142 ;  /* 0x0000006e3268722b */ /* 0x000fe4000000008e */
[----:B------:R-:W-:-:S02]  /*19a0*/  DFMA R130, R122, R148, R130 ;  /* 0x000000947a82722b */ /* 0x000fc40000000082 */
[----:B------:R-:W-:Y:S02]  /*19b0*/  DFMA R10, R50, R108, R10 ;  /* 0x0000006c320a722b */ /* 0x000fe4000000000a */
[----:B------:R-:W-:Y:S02]  /*19c0*/  DFMA R132, R102, R150, R132 ;  /* 0x000000966684722b */ /* 0x000fe40000000084 */
[----:B------:R-:W-:Y:S01]  /*19d0*/  DFMA R100, R122, R146, R128 ;  /* 0x000000927a64722b */ /* 0x000fe20000000080 */
[----:B------:R-:W-:Y:S01]  /*19e0*/  UMOV UR4, URZ ;  /* 0x000000ff00047c82 */ /* 0x000fe20008000000 */
[----:B------:R-:W-:Y:S01]  /*19f0*/  BSSY.RECONVERGENT B0, `(.L_x_0) ;  /* 0x000000c000007945 */ /* 0x000fe20003800200 */
[----:B------:R-:W-:-:S03]  /*1a00*/  DFMA R102, R4, R130, R14 ;  /* 0x000000820466722b */ /* 0x000fc6000000000e */
[C---:B------:R-:W-:Y:S02]  /*1a10*/  DFMA R104, R4.reuse, R132, R104 ;  /* 0x000000840468722b */ /* 0x040fe40000000068 */
[----:B------:R-:W-:Y:S01]  /*1a20*/  DFMA R100, R4, R100, R10 ;  /* 0x000000640464722b */ /* 0x000fe2000000000a */
[----:B------:R-:W-:Y:S01]  /*1a30*/  MOV R11, 0x40620000 ;  /* 0x40620000000b7802 */ /* 0x000fe20000000f00 */
[----:B------:R-:W-:Y:S09]  /*1a40*/  @P0 BRA P1, `(.L_x_1) ;  /* 0x0000000000180947 */ /* 0x000ff20000800000 */
[----:B------:R-:W-:Y:S02]  /*1a50*/  MOV R140, R118 ;  /* 0x00000076008c7202 */ /* 0x000fe40000000f00 */
[----:B------:R-:W-:Y:S02]  /*1a60*/  MOV R141, R119 ;  /* 0x00000077008d7202 */ /* 0x000fe40000000f00 */
[----:B------:R-:W-:-:S07]  /*1a70*/  MOV R10, 0x1a90 ;  /* 0x00001a90000a7802 */ /* 0x000fce0000000f00 */
[----:B------:R-:W-:Y:S05]  /*1a80*/  CALL.REL.NOINC `($__internal_0_$__cuda_sm20_div_rn_f64_full) ;  /* 0x0000001c00507944 */ /* 0x000fea0003c00000 */
[----:B------:R-:W-:Y:S02]  /*1a90*/  MOV R2, R14 ;  /* 0x0000000e00027202 */ /* 0x000fe40000000f00 */
[----:B------:R-:W-:-:S07]  /*1aa0*/  MOV R3, R15 ;  /* 0x0000000f00037202 */ /* 0x000fce0000000f00 */
.L_x_1:
[----:B------:R-:W-:Y:S05]  /*1ab0*/  BSYNC.RECONVERGENT B0 ;  /* 0x0000000000007941 */ /* 0x000fea0003800200 */
.L_x_0:
[C---:B------:R-:W-:Y:S01]  /*1ac0*/  IMAD.WIDE.U32 R108, R6.reuse, 0x8, R116 ;  /* 0x00000008066c7825 */ /* 0x040fe200078e0074 */
[----:B------:R-:W2:Y:S03]  /*1ad0*/  LDG.E.64.CONSTANT R106, desc[UR6][R58.64+0x169000] ;  /* 0x169000063a6a7981 */ /* 0x000ea6000c1e9b00 */
[----:B------:R-:W-:Y:S01]  /*1ae0*/  IMAD.WIDE.U32 R112, R6, 0x8, R114 ;  /* 0x0000000806707825 */ /* 0x000fe200078e0072 */
[----:B------:R-:W3:Y:S04]  /*1af0*/  LDG.E.64.CONSTANT R110, desc[UR6][R58.64+0xb4800] ;  /* 0x0b4800063a6e7981 */ /* 0x000ee8000c1e9b00 */
[----:B------:R-:W2:Y:S01]  /*1b00*/  LDG.E.64.CONSTANT R108, desc[UR6][R108.64] ;  /* 0x000000066c6c7981 */ /* 0x000ea2000c1e9b00 */
[----:B------:R-:W-:-:S03]  /*1b10*/  IMAD.WIDE.U32 R118, R0, 0x8, R116 ;  /* 0x0000000800767825 */ /* 0x000fc600078e0074 */
[----:B------:R-:W3:Y:S01]  /*1b20*/  LDG.E.64.CONSTANT R112, desc[UR6][R112.64] ;  /* 0x0000000670707981 */ /* 0x000ee2000c1e9b00 */
[----:B------:R-:W-:-:S03]  /*1b30*/  IMAD.WIDE.U32 R120, R0, 0x8, R114 ;  /* 0x0000000800787825 */ /* 0x000fc600078e0072 */
[----:B------:R-:W4:Y:S04]  /*1b40*/  LDG.E.64.CONSTANT R114, desc[UR6][R60.64+0x169000] ;  /* 0x169000063c727981 */ /* 0x000f28000c1e9b00 */
[----:B------:R-:W5:Y:S04]  /*1b50*/  LDG.E.64.CONSTANT R116, desc[UR6][R60.64+0xb4800] ;  /* 0x0b4800063c747981 */ /* 0x000f68000c1e9b00 */
[----:B------:R-:W4:Y:S04]  /*1b60*/  LDG.E.64.CONSTANT R118, desc[UR6][R118.64] ;  /* 0x0000000676767981 */ /* 0x000f28000c1e9b00 */
[----:B------:R-:W5:Y:S04]  /*1b70*/  LDG.E.64.CONSTANT R120, desc[UR6][R120.64] ;  /* 0x0000000678787981 */ /* 0x000f68000c1e9b00 */
[----:B------:R-:W5:Y:S04]  /*1b80*/  LDG.E.64.CONSTANT R122, desc[UR6][R156.64+0x8] ;  /* 0x000008069c7a7981 */ /* 0x000f68000c1e9b00 */
[----:B------:R-:W5:Y:S04]  /*1b90*/  LDG.E.64.CONSTANT R124, desc[UR6][R152.64+0x169008] ;  /* 0x16900806987c7981 */ /* 0x000f68000c1e9b00 */
[----:B------:R-:W5:Y:S04]  /*1ba0*/  LDG.E.64.CONSTANT R126, desc[UR6][R154.64+0x8] ;  /* 0x000008069a7e7981 */ /* 0x000f68000c1e9b00 */
[----:B------:R-:W5:Y:S04]  /*1bb0*/  LDG.E.64.CONSTANT R128, desc[UR6][R152.64+0xb4808] ;  /* 0x0b48080698807981 */ /* 0x000f68000c1e9b00 */
[----:B------:R-:W5:Y:S04]  /*1bc0*/  LDG.E.64.CONSTANT R130, desc[UR6][R156.64+0x10] ;  /* 0x000010069c827981 */ /* 0x000f68000c1e9b00 */
[----:B------:R-:W5:Y:S04]  /*1bd0*/  LDG.E.64.CONSTANT R132, desc[UR6][R154.64+0x10] ;  /* 0x000010069a847981 */ /* 0x000f68000c1e9b00 */
[----:B------:R-:W5:Y:S04]  /*1be0*/  LDG.E.64.CONSTANT R134, desc[UR6][R152.64+0x169010] ;  /* 0x1690100698867981 */ /* 0x000f68000c1e9b00 */
[----:B------:R-:W5:Y:S01]  /*1bf0*/  LDG.E.64.CONSTANT R150, desc[UR6][R152.64+0xb4810] ;  /* 0x0b48100698967981 */ /* 0x000f62000c1e9b00 */
[----:B------:R-:W0:Y:S01]  /*1c00*/  MUFU.RCP64H R13, 144 ;  /* 0x40620000000d7908 */ /* 0x000e220000001800 */
[----:B------:R-:W-:-:S02]  /*1c10*/  HFMA2 R14, -RZ, RZ, 0, 0 ;  /* 0x00000000ff0e7431 */ /* 0x000fc400000001ff */
[----:B------:R-:W-:Y:S01]  /*1c20*/  HFMA2 R12, -RZ, RZ, 0, 5.9604644775390625e-08 ;  /* 0x00000001ff0c7431 */ /* 0x000fe200000001ff */
[----:B------:R-:W-:-:S06]  /*1c30*/  MOV R15, 0x40620000 ;  /* 0x40620000000f7802 */ /* 0x000fcc0000000f00 */
[----:B0-----:R-:W-:-:S08]  /*1c40*/  DFMA R136, R12, -R14, 1 ;  /* 0x3ff000000c88742b */ /* 0x001fd0000000080e */
[----:B------:R-:W-:-:S08]  /*1c50*/  DFMA R136, R136, R136, R136 ;  /* 0x000000888888722b */ /* 0x000fd00000000088 */
[----:B------:R-:W-:-:S08]  /*1c60*/  DFMA R12, R12, R136, R12 ;  /* 0x000000880c0c722b */ /* 0x000fd0000000000c */
[----:B------:R-:W-:-:S08]  /*1c70*/  DFMA R14, R12, -R14, 1 ;  /* 0x3ff000000c0e742b */ /* 0x000fd0000000080e */
[----:B------:R-:W-:Y:S02]  /*1c80*/  DFMA R14, R12, R14, R12 ;  /* 0x0000000e0c0e722b */ /* 0x000fe4000000000c */
[----:B------:R-:W-:-:S08]  /*1c90*/  DMUL R12, R38, R4 ;  /* 0x00000004260c7228 */ /* 0x000fd00000000000 */
[----:B------:R-:W-:Y:S02]  /*1ca0*/  DMUL R144, R14, R12 ;  /* 0x0000000c0e907228 */ /* 0x000fe40000000000 */
[----:B------:R-:W-:Y:S01]  /*1cb0*/  FSETP.GEU.AND P1, PT, |R13|, 6.5827683646048100446e-37, PT ;  /* 0x036000000d00780b */ /* 0x000fe20003f2e200 */
[----:B------:R-:W-:Y:S01]  /*1cc0*/  BSSY.RECONVERGENT B0, `(.L_x_2) ;  /* 0x000001e000007945 */ /* 0x000fe20003800200 */
[----:B--2---:R-:W-:Y:S02]  /*1cd0*/  DADD R136, R108, -R106 ;  /* 0x000000006c887229 */ /* 0x004fe4000000086a */
[----:B---3--:R-:W-:-:S08]  /*1ce0*/  DADD R138, -R112, R110 ;  /* 0x00000000708a7229 */ /* 0x008fd0000000016e */
[----:B------:R-:W-:Y:S02]  /*1cf0*/  DFMA R138, R138, 8, R136 ;  /* 0x402000008a8a782b */ /* 0x000fe40000000088 */
[----:B----4-:R-:W-:Y:S02]  /*1d00*/  DADD R4, R118, -R114 ;  /* 0x0000000076047229 */ /* 0x010fe40000000872 */
[----:B-----5:R-:W-:-:S04]  /*1d10*/  DADD R136, -R120, R116 ;  /* 0x0000000078887229 */ /* 0x020fc80000000174 */
[----:B------:R-:W-:-:S04]  /*1d20*/  DMUL R138, R56, R138 ;  /* 0x0000008a388a7228 */ /* 0x000fc80000000000 */
[----:B------:R-:W-:Y:S02]  /*1d30*/  DFMA R136, R136, 8, R4 ;  /* 0x402000008888782b */ /* 0x000fe40000000004 */
[----:B------:R-:W-:Y:S02]  /*1d40*/  DFMA R4, R144, -144, R12 ;  /* 0xc06200009004782b */ /* 0x000fe4000000000c */
[----:B------:R-:W-:Y:S02]  /*1d50*/  DADD R140, R122, -R124 ;  /* 0x000000007a8c7229 */ /* 0x000fe4000000087c */
[----:B------:R-:W-:-:S04]  /*1d60*/  DADD R142, -R126, R128 ;  /* 0x000000007e8e7229 */ /* 0x000fc80000000180 */
[----:B------:R-:W-:Y:S02]  /*1d70*/  DFMA R4, R14, R4, R144 ;  /* 0x000000040e04722b */ /* 0x000fe40000000090 */
[----:B------:R-:W-:Y:S02]  /*1d80*/  DMUL R138, R138, 8 ;  /* 0x402000008a8a7828 */ /* 0x000fe40000000000 */
[----:B------:R-:W-:-:S06]  /*1d90*/  DFMA R140, R142, 8, R140 ;  /* 0x402000008e8c782b */ /* 0x000fcc000000008c */
[----:B------:R-:W-:Y:S01]  /*1da0*/  FFMA R10, RZ, 3.53125, R5 ;  /* 0x40620000ff0a7823 */ /* 0x000fe20000000005 */
[----:B------:R-:W-:Y:S02]  /*1db0*/  DFMA R136, R52, R136, -R138 ;  /* 0x000000883488722b */ /* 0x000fe4000000088a */
[----:B------:R-:W-:Y:S02]  /*1dc0*/  DADD R14, R130, -R134 ;  /* 0x00000000820e7229 */ /* 0x000fe40000000886 */
[----:B------:R-:W-:Y:S02]  /*1dd0*/  DADD R138, -R132, R150 ;  /* 0x00000000848a7229 */ /* 0x000fe40000000196 */
[----:B------:R-:W-:Y:S01]  /*1de0*/  DMUL R140, R54, R140 ;  /* 0x0000008c368c7228 */ /* 0x000fe20000000000 */
[----:B------:R-:W-:-:S05]  /*1df0*/  FSETP.GT.AND P0, PT, |R10|, 1.469367938527859385e-39, PT ;  /* 0x001000000a00780b */ /* 0x000fca0003f04200 */
[----:B------:R-:W-:Y:S02]  /*1e00*/  DFMA R14, R138, 8, R14 ;  /* 0x402000008a0e782b */ /* 0x000fe4000000000e */
[----:B------:R-:W-:-:S08]  /*1e10*/  DFMA R136, R140, 8, R136 ;  /* 0x402000008c88782b */ /* 0x000fd00000000088 */
[----:B------:R-:W-:Y:S01]  /*1e20*/  DFMA R152, -R46, R14, R136 ;  /* 0x0000000e2e98722b */ /* 0x000fe20000000188 */
[----:B------:R-:W-:Y:S10]  /*1e30*/  @P0 BRA P1, `(.L_x_3) ;  /* 0x0000000000180947 */ /* 0x000ff40000800000 */
[----:B------:R-:W-:Y:S02]  /*1e40*/  MOV R140, R12 ;  /* 0x0000000c008c7202 */ /* 0x000fe40000000f00 */
[----:B------:R-:W-:Y:S02]  /*1e50*/  MOV R141, R13 ;  /* 0x0000000d008d7202 */ /* 0x000fe40000000f00 */
[----:B------:R-:W-:-:S07]  /*1e60*/  MOV R10, 0x1e80 ;  /* 0x00001e80000a7802 */ /* 0x000fce0000000f00 */
[----:B------:R-:W-:Y:S05]  /*1e70*/  CALL.REL.NOINC `($__internal_0_$__cuda_sm20_div_rn_f64_full) ;  /* 0x0000001800547944 */ /* 0x000fea0003c00000 */
[----:B------:R-:W-:Y:S02]  /*1e80*/  MOV R4, R14 ;  /* 0x0000000e00047202 */ /* 0x000fe40000000f00 */
[----:B------:R-:W-:-:S07]  /*1e90*/  MOV R5, R15 ;  /* 0x0000000f00057202 */ /* 0x000fce0000000f00 */
.L_x_3:
[----:B------:R-:W-:Y:S05]  /*1ea0*/  BSYNC.RECONVERGENT B0 ;  /* 0x0000000000007941 */ /* 0x000fea0003800200 */
.L_x_2:
[----:B------:R-:W0:Y:S01]  /*1eb0*/  LDC.64 R12, c[0x0][0x3a0] ;  /* 0x0000e800ff0c7b82 */ /* 0x000e220000000a00 */
[C---:B------:R-:W-:Y:S01]  /*1ec0*/  IADD3 R141, PT, PT, R9.reuse, -0x2, RZ ;  /* 0xfffffffe098d7810 */ /* 0x040fe20007ffe0ff */
[----:B------:R-:W-:Y:S01]  /*1ed0*/  DADD R118, R118, -R130 ;  /* 0x0000000076767229 */ /* 0x000fe20000000882 */
[----:B------:R-:W-:Y:S01]  /*1ee0*/  IADD3 R143, PT, PT, R9, -0x1, RZ ;  /* 0xffffffff098f7810 */ /* 0x000fe20007ffe0ff */
[----:B------:R-:W2:Y:S01]  /*1ef0*/  LDG.E.64.CONSTANT R130, desc[UR6][R84.64+0x980] ;  /* 0x0009800654827981 */ /* 0x000ea2000c1e9b00 */
[C---:B------:R-:W-:Y:S02]  /*1f00*/  IADD3 R15, PT, PT, R8.reuse, -0x1, RZ ;  /* 0xffffffff080f7810 */ /* 0x040fe40007ffe0ff */
[----:B------:R-:W-:Y:S01]  /*1f10*/  IADD3 R137, PT, PT, R8, -0x2, RZ ;  /* 0xfffffffe08897810 */ /* 0x000fe20007ffe0ff */
[----:B------:R-:W2:Y:S04]  /*1f20*/  LDG.E.64.CONSTANT R154, desc[UR6][R20.64+0x169980] ;  /* 0x16998006149a7981 */ /* 0x000ea8000c1e9b00 */
[----:B------:R-:W3:Y:S04]  /*1f30*/  LDG.E.64.CONSTANT R156, desc[UR6][R20.64+0xb5180] ;  /* 0x0b518006149c7981 */ /* 0x000ee8000c1e9b00 */
[----:B------:R-:W4:Y:S04]  /*1f40*/  LDG.E.64.CONSTANT R158, desc[UR6][R16.64+0x169000] ;  /* 0x16900006109e7981 */ /* 0x000f28000c1e9b00 */
[----:B------:R-:W5:Y:S01]  /*1f50*/  LDG.E.64.CONSTANT R160, desc[UR6][R16.64+0xb4800] ;  /* 0x0b48000610a07981 */ /* 0x000f62000c1e9b00 */
[----:B0-----:R-:W-:-:S03]  /*1f60*/  IMAD.WIDE.U32 R140, R141, 0xb4800, R12 ;  /* 0x000b48008d8c7825 */ /* 0x001fc600078e000c */
[----:B------:R-:W5:Y:S01]  /*1f70*/  LDG.E.64.CONSTANT R144, desc[UR6][R82.64+0x1300] ;  /* 0x0013000652907981 */ /* 0x000f62000c1e9b00 */
[----:B------:R-:W-:-:S03]  /*1f80*/  IMAD.WIDE.U32 R142, R143, 0xb4800, R12 ;  /* 0x000b48008f8e7825 */ /* 0x000fc600078e000c */
[----:B------:R-:W5:Y:S01]  /*1f90*/  LDG.E.64.CONSTANT R148, desc[UR6][R20.64+0x16a300] ;  /* 0x16a3000614947981 */ /* 0x000f62000c1e9b00 */
[----:B------:R-:W-:-:S03]  /*1fa0*/  IMAD.WIDE.U32 R12, R15, 0x980, R140 ;  /* 0x000009800f0c7825 */ /* 0x000fc600078e008c */
[----:B------:R-:W5:Y:S01]  /*1fb0*/  LDG.E.64.CONSTANT R162, desc[UR6][R20.64+0xb5b00] ;  /* 0x0b5b000614a27981 */ /* 0x000f62000c1e9b00 */
[----:B------:R-:W-:-:S04]  /*1fc0*/  IMAD.WIDE.U32 R14, R15, 0x980, R142 ;  /* 0x000009800f0e7825 */ /* 0x000fc800078e008e */
[----:B------:R-:W-:-:S04]  /*1fd0*/  IMAD.WIDE.U32 R138, R7, 0x8, R12 ;  /* 0x00000008078a7825 */ /* 0x000fc800078e000c */
[----:B------:R-:W-:Y:S02]  /*1fe0*/  IMAD.WIDE.U32 R12, R7, 0x8, R14 ;  /* 0x00000008070c7825 */ /* 0x000fe400078e000e */
[----:B------:R-:W2:Y:S02]  /*1ff0*/  LDG.E.64.CONSTANT R14, desc[UR6][R18.64+0x169000] ;  /* 0x16900006120e7981 */ /* 0x000ea4000c1e9b00 */
[C---:B------:R-:W-:Y:S02]  /*2000*/  IMAD.WIDE.U32 R140, R137.reuse, 0x980, R140 ;  /* 0x00000980898c7825 */ /* 0x040fe400078e008c */
[----:B------:R-:W2:Y:S02]  /*2010*/  LDG.E.64.CONSTANT R138, desc[UR6][R138.64] ;  /* 0x000000068a8a7981 */ /* 0x000ea4000c1e9b00 */
[----:B------:R-:W-:Y:S02]  /*2020*/  IMAD.WIDE.U32 R142, R137, 0x980, R142 ;  /* 0x00000980898e7825 */ /* 0x000fe400078e008e */
[----:B------:R-:W3:Y:S04]  /*2030*/  LDG.E.64.CONSTANT R136, desc[UR6][R18.64+0xb4800] ;  /* 0x0b48000612887981 */ /* 0x000ee8000c1e9b00 */
[----:B------:R-:W3:Y:S01]  /*2040*/  LDG.E.64.CONSTANT R12, desc[UR6][R12.64] ;  /* 0x000000060c0c7981 */ /* 0x000ee2000c1e9b00 */
[----:B------:R-:W-:-:S03]  /*2050*/  IMAD.WIDE.U32 R164, R7, 0x8, R140 ;  /* 0x0000000807a47825 */ /* 0x000fc600078e008c */
[----:B------:R-:W5:Y:S01]  /*2060*/  LDG.E.64.CONSTANT R140, desc[UR6][R84.64+0x1300] ;  /* 0x00130006548c7981 */ /* 0x000f62000c1e9b00 */
[----:B------:R-:W-:-:S03]  /*2070*/  IMAD.WIDE.U32 R146, R7, 0x8, R142 ;  /* 0x0000000807927825 */ /* 0x000fc600078e008e */
[----:B------:R0:W4:Y:S04]  /*2080*/  LDG.E.64.CONSTANT R142, desc[UR6][R82.64+0x980] ;  /* 0x00098006528e7981 */ /* 0x000128000c1e9b00 */
[----:B------:R-:W5:Y:S04]  /*2090*/  LDG.E.64.CONSTANT R164, desc[UR6][R164.64] ;  /* 0x00000006a4a47981 */ /* 0x000f68000c1e9b00 */
[----:B------:R-:W5:Y:S01]  /*20a0*/  LDG.E.64.CONSTANT R146, desc[UR6][R146.64] ;  /* 0x0000000692927981 */ /* 0x000f62000c1e9b00 */
[----:B------:R-:W-:Y:S01]  /*20b0*/  DADD R120, R120, -R132 ;  /* 0x0000000078787229 */ /* 0x000fe20000000884 */
[----:B0-----:R-:W0:Y:S01]  /*20c0*/  MUFU.RCP64H R83, 144 ;  /* 0x4062000000537908 */ /* 0x001e220000001800 */
[----:B------:R-:W-:Y:S01]  /*20d0*/  DADD R112, -R112, R126 ;  /* 0x0000000070707229 */ /* 0x000fe2000000017e */
[----:B------:R-:W-:Y:S01]  /*20e0*/  HFMA2 R85, -RZ, RZ, 2.19140625, 0 ;  /* 0x40620000ff557431 */ /* 0x000fe200000001ff */
[----:B------:R-:W-:-:S02]  /*20f0*/  MOV R84, 0x0 ;  /* 0x0000000000547802 */ /* 0x000fc40000000f00 */
[----:B------:R-:W-:-:S04]  /*2100*/  MOV R82, 0x1 ;  /* 0x0000000100527802 */ /* 0x000fc80000000f00 */
[----:B------:R-:W-:Y:S02]  /*2110*/  DFMA R120, R112, 8, R120 ;  /* 0x402000007078782b */ /* 0x000fe40000000078 */
[----:B------:R-:W-:-:S06]  /*2120*/  DADD R108, -R108, R122 ;  /* 0x000000006c6c7229 */ /* 0x000fcc000000017a */
[----:B------:R-:W-:Y:S02]  /*2130*/  DMUL R120, R86, R120 ;  /* 0x0000007856787228 */ /* 0x000fe40000000000 */
[----:B0-----:R-:W-:Y:S02]  /*2140*/  DFMA R112, R82, -R84, 1 ;  /* 0x3ff000005270742b */ /* 0x001fe40000000854 */
[----:B------:R-:W-:Y:S02]  /*2150*/  DADD R114, R114, -R134 ;  /* 0x0000000072727229 */ /* 0x000fe40000000886 */
[----:B------:R-:W-:Y:S02]  /*2160*/  DADD R106, -R106, R124 ;  /* 0x000000006a6a7229 */ /* 0x000fe4000000017c */
[----:B------:R-:W-:Y:S02]  /*2170*/  DFMA R118, R108, 8, R118 ;  /* 0x402000006c76782b */ /* 0x000fe40000000076 */
[----:B------:R-:W-:-:S02]  /*2180*/  DMUL R120, R120, 8 ;  /* 0x4020000078787828 */ /* 0x000fc40000000000 */
[----:B------:R-:W-:Y:S02]  /*2190*/  DFMA R122, R112, R112, R112 ;  /* 0x00000070707a722b */ /* 0x000fe40000000070 */
[----:B------:R-:W-:Y:S02]  /*21a0*/  DMUL R38, R50, R38 ;  /* 0x0000002632267228 */ /* 0x000fe40000000000 */
[----:B------:R-:W-:Y:S02]  /*21b0*/  DFMA R50, R106, 8, R114 ;  /* 0x402000006a32782b */ /* 0x000fe40000000072 */
[----:B------:R-:W-:Y:S02]  /*21c0*/  DFMA R106, R88, R118, -R120 ;  /* 0x00000076586a722b */ /* 0x000fe40000000878 */
[----:B------:R-:W-:Y:S02]  /*21d0*/  DFMA R82, R82, R122, R82 ;  /* 0x0000007a5252722b */ /* 0x000fe40000000052 */
[----:B------:R-:W-:-:S02]  /*21e0*/  DADD R116, R116, -R150 ;  /* 0x0000000074747229 */ /* 0x000fc40000000896 */
[----:B------:R-:W-:-:S04]  /*21f0*/  DADD R110, -R110, R128 ;  /* 0x000000006e6e7229 */ /* 0x000fc80000000180 */
[----:B------:R-:W-:-:S04]  /*2200*/  DFMA R84, R82, -R84, 1 ;  /* 0x3ff000005254742b */ /* 0x000fc80000000854 */
[----:B------:R-:W-:-:S08]  /*2210*/  DFMA R116, R110, 8, R116 ;  /* 0x402000006e74782b */ /* 0x000fd00000000074 */
[----:B------:R-:W-:-:S08]  /*2220*/  DMUL R116, R90, R116 ;  /* 0x000000745a747228 */ /* 0x000fd00000000000 */
[----:B------:R-:W-:-:S08]  /*2230*/  DFMA R106, R116, 8, R106 ;  /* 0x40200000746a782b */ /* 0x000fd0000000006a */
[----:B------:R-:W-:Y:S01]  /*2240*/  DFMA R50, -R98, R50, R106 ;  /* 0x000000326232722b */ /* 0x000fe2000000016a */
[----:B------:R-:W-:Y:S01]  /*2250*/  FSETP.GEU.AND P1, PT, |R39|, 6.5827683646048100446e-37, PT ;  /* 0x036000002700780b */ /* 0x000fe20003f2e200 */
[----:B------:R-:W-:Y:S01]  /*2260*/  UMOV UR8, 0x55555555 ;  /* 0x5555555500087882 */ /* 0x000fe20000000000 */
[----:B------:R-:W-:Y:S01]  /*2270*/  UMOV UR9, 0x3fc55555 ;  /* 0x3fc5555500097882 */ /* 0x000fe20000000000 */
[----:B------:R-:W-:Y:S01]  /*2280*/  BSSY.RECONVERGENT B0, `(.L_x_4) ;  /* 0x0000037000007945 */ /* 0x000fe20003800200 */
[----:B--2---:R-:W-:Y:S02]  /*2290*/  DADD R108, R138, -R14 ;  /* 0x000000008a6c7229 */ /* 0x004fe4000000080e */
[----:B---3--:R-:W-:-:S08]  /*22a0*/  DADD R112, -R12, R136 ;  /* 0x000000000c707229 */ /* 0x008fd00000000188 */
[----:B------:R-:W-:Y:S02]  /*22b0*/  DFMA R118, R112, 8, R108 ;  /* 0x402000007076782b */ /* 0x000fe4000000006c */
[----:B----4-:R-:W-:Y:S02]  /*22c0*/  DADD R12, -R12, R142 ;  /* 0x000000000c0c7229 */ /* 0x010fe4000000018e */
[----:B------:R-:W-:Y:S02]  /*22d0*/  DADD R108, R130, -R154 ;  /* 0x00000000826c7229 */ /* 0x000fe4000000089a */
[----:B------:R-:W-:Y:S02]  /*22e0*/  DADD R142, -R142, R156 ;  /* 0x000000008e8e7229 */ /* 0x000fe4000000019c */
[----:B-----5:R-:W-:Y:S02]  /*22f0*/  DADD R112, R164, -R158 ;  /* 0x00000000a4707229 */ /* 0x020fe4000000089e */
[----:B------:R-:W-:-:S02]  /*2300*/  DADD R114, -R146, R160 ;  /* 0x0000000092727229 */ /* 0x000fc400000001a0 */
[----:B------:R-:W-:Y:S02]  /*2310*/  DMUL R118, R42, R118 ;  /* 0x000000762a767228 */ /* 0x000fe40000000000 */
[----:B------:R-:W-:Y:S02]  /*2320*/  DADD R146, R146, -R144 ;  /* 0x0000000092927229 */ /* 0x000fe40000000890 */
[----:B------:R-:W-:Y:S02]  /*2330*/  DFMA R108, R142, 8, R108 ;  /* 0x402000008e6c782b */ /* 0x000fe4000000006c */
[----:B------:R-:W-:Y:S02]  /*2340*/  DFMA R112, R114, 8, R112 ;  /* 0x402000007270782b */ /* 0x000fe40000000070 */
[----:B------:R-:W-:Y:S02]  /*2350*/  DMUL R118, R118, 8 ;  /* 0x4020000076767828 */ /* 0x000fe40000000000 */
[----:B------:R-:W-:-:S02]  /*2360*/  DFMA R12, R12, 8, R146 ;  /* 0x402000000c0c782b */ /* 0x000fc40000000092 */
[----:B------:R-:W-:Y:S02]  /*2370*/  DADD R110, R140, -R148 ;  /* 0x000000008c6e7229 */ /* 0x000fe40000000894 */
[----:B------:R-:W-:Y:S02]  /*2380*/  DADD R144, -R144, R162 ;  /* 0x0000000090907229 */ /* 0x000fe400000001a2 */
[----:B------:R-:W-:Y:S02]  /*2390*/  DFMA R112, R40, R112, -R118 ;  /* 0x000000702870722b */ /* 0x000fe40000000876 */
[----:B------:R-:W-:Y:S02]  /*23a0*/  DMUL R108, R30, R108 ;  /* 0x0000006c1e6c7228 */ /* 0x000fe40000000000 */
[----:B------:R-:W-:Y:S02]  /*23b0*/  DADD R140, R164, -R140 ;  /* 0x00000000a48c7229 */ /* 0x000fe4000000088c */
[----:B------:R-:W-:-:S02]  /*23c0*/  DADD R160, R160, -R162 ;  /* 0x00000000a0a07229 */ /* 0x000fc400000008a2 */
[----:B------:R-:W-:Y:S02]  /*23d0*/  DADD R130, -R138, R130 ;  /* 0x000000008a827229 */ /* 0x000fe40000000182 */
[----:B------:R-:W-:Y:S02]  /*23e0*/  DMUL R12, R86, R12 ;  /* 0x0000000c560c7228 */ /* 0x000fe40000000000 */
[----:B------:R-:W-:Y:S02]  /*23f0*/  DADD R136, -R136, R156 ;  /* 0x0000000088887229 */ /* 0x000fe4000000019c */
[----:B------:R-:W-:Y:S02]  /*2400*/  DFMA R86, R82, R84, R82 ;  /* 0x000000545256722b */ /* 0x000fe40000000052 */
[----:B------:R-:W-:Y:S02]  /*2410*/  DFMA R110, R144, 8, R110 ;  /* 0x40200000906e782b */ /* 0x000fe4000000006e */
[----:B------:R-:W-:-:S02]  /*2420*/  DFMA R108, R108, 8, R112 ;  /* 0x402000006c6c782b */ /* 0x000fc40000000070 */
[----:B------:R-:W-:Y:S02]  /*2430*/  DFMA R130, R130, 8, R140 ;  /* 0x402000008282782b */ /* 0x000fe4000000008c */
[----:B------:R-:W-:Y:S02]  /*2440*/  DMUL R12, R12, 8 ;  /* 0x402000000c0c7828 */ /* 0x000fe40000000000 */
[----:B------:R-:W-:Y:S02]  /*2450*/  DFMA R136, R136, 8, R160 ;  /* 0x402000008888782b */ /* 0x000fe400000000a0 */
[----:B------:R-:W-:Y:S02]  /*2460*/  DMUL R82, R86, R38 ;  /* 0x0000002656527228 */ /* 0x000fe40000000000 */
[----:B------:R-:W-:Y:S02]  /*2470*/  DFMA R108, -R32, R110, R108 ;  /* 0x0000006e206c722b */ /* 0x000fe4000000016c */
[----:B------:R-:W-:-:S02]  /*2480*/  DFMA R12, R88, R130, -R12 ;  /* 0x00000082580c722b */ /* 0x000fc4000000080c */
[----:B------:R-:W-:Y:S02]  /*2490*/  DMUL R136, R90, R136 ;  /* 0x000000885a887228 */ /* 0x000fe40000000000 */
[----:B------:R-:W-:Y:S02]  /*24a0*/  DFMA R84, R82, -144, R38 ;  /* 0xc06200005254782b */ /* 0x000fe40000000026 */
[----:B------:R-:W-:Y:S02]  /*24b0*/  DADD R148, R158, -R148 ;  /* 0x000000009e947229 */ /* 0x000fe40000000894 */
[----:B------:R-:W-:Y:S02]  /*24c0*/  DADD R14, -R14, R154 ;  /* 0x000000000e0e7229 */ /* 0x000fe4000000019a */
[----:B------:R-:W-:Y:S02]  /*24d0*/  DMUL R108, R108, R4 ;  /* 0x000000046c6c7228 */ /* 0x000fe40000000000 */
[----:B------:R-:W-:-:S02]  /*24e0*/  DFMA R136, R136, 8, R12 ;  /* 0x402000008888782b */ /* 0x000fc4000000000c */
[----:B------:R-:W-:Y:S02]  /*24f0*/  DFMA R12, R86, R84, R82 ;  /* 0x00000054560c722b */ /* 0x000fe40000000052 */
[----:B------:R-:W-:Y:S02]  /*2500*/  DFMA R14, R14, 8, R148 ;  /* 0x402000000e0e782b */ /* 0x000fe40000000094 */
[----:B------:R-:W-:-:S06]  /*2510*/  DFMA R108, R152, R2, R108 ;  /* 0x00000002986c722b */ /* 0x000fcc000000006c */
[----:B------:R-:W-:Y:S01]  /*2520*/  FFMA R10, RZ, 3.53125, R13 ;  /* 0x40620000ff0a7823 */ /* 0x000fe2000000000d */
[----:B------:R-:W-:Y:S02]  /*2530*/  DFMA R14, -R98, R14, R136 ;  /* 0x0000000e620e722b */ /* 0x000fe40000000188 */
[----:B------:R-:W-:Y:S02]  /*2540*/  DFMA R50, R50, R2, R108 ;  /* 0x000000023232722b */ /* 0x000fe4000000006c */
[----:B------:R-:W-:-:S06]  /*2550*/  FSETP.GT.AND P0, PT, |R10|, 1.469367938527859385e-39, PT ;  /* 0x001000000a00780b */ /* 0x000fcc0003f04200 */
[----:B------:R-:W-:-:S08]  /*2560*/  DFMA R14, R14, R4, R50 ;  /* 0x000000040e0e722b */ /* 0x000fd00000000032 */
[----:B------:R-:W-:Y:S01]  /*2570*/  DFMA R104, R104, UR8, R14 ;  /* 0x0000000868687c2b */ /* 0x000fe2000800000e */
[----:B------:R-:W-:Y:S10]  /*2580*/  @P0 BRA P1, `(.L_x_5) ;  /* 0x0000000000180947 */ /* 0x000ff40000800000 */
[----:B------:R-:W-:Y:S02]  /*2590*/  MOV R140, R38 ;  /* 0x00000026008c7202 */ /* 0x000fe40000000f00 */
[----:B------:R-:W-:Y:S02]  /*25a0*/  MOV R141, R39 ;  /* 0x00000027008d7202 */ /* 0x000fe40000000f00 */
[----:B------:R-:W-:-:S07]  /*25b0*/  MOV R10, 0x25d0 ;  /* 0x000025d0000a7802 */ /* 0x000fce0000000f00 */
[----:B------:R-:W-:Y:S05]  /*25c0*/  CALL.REL.NOINC `($__internal_0_$__cuda_sm20_div_rn_f64_full) ;  /* 0x0000001000807944 */ /* 0x000fea0003c00000 */
[----:B------:R-:W-:Y:S02]  /*25d0*/  MOV R12, R14 ;  /* 0x0000000e000c7202 */ /* 0x000fe40000000f00 */
[----:B------:R-:W-:-:S07]  /*25e0*/  MOV R13, R15 ;  /* 0x0000000f000d7202 */ /* 0x000fce0000000f00 */
.L_x_5:
[----:B------:R-:W-:Y:S05]  /*25f0*/  BSYNC.RECONVERGENT B0 ;  /* 0x0000000000007941 */ /* 0x000fea0003800200 */
.L_x_4:
[----:B------:R-:W0:Y:S01]  /*2600*/  LDC.64 R10, c[0x0][0x3a0] ;  /* 0x0000e800ff0a7b82 */ /* 0x000e220000000a00 */
[C---:B------:R-:W-:Y:S01]  /*2610*/  IADD3 R15, PT, PT, R8.reuse, -0x1, RZ ;  /* 0xffffffff080f7810 */ /* 0x040fe20007ffe0ff */
[----:B------:R-:W2:Y:S01]  /*2620*/  LDG.E.64.CONSTANT R122, desc[UR6][R18.64+0x8] ;  /* 0x00000806127a7981 */ /* 0x000ea2000c1e9b00 */
[----:B------:R-:W-:-:S03]  /*2630*/  IADD3 R39, PT, PT, R8, -0x2, RZ ;  /* 0xfffffffe08277810 */ /* 0x000fc60007ffe0ff */
[----:B------:R-:W3:Y:S04]  /*2640*/  LDG.E.64.CONSTANT R118, desc[UR6][R62.64+0x980] ;  /* 0x000980063e767981 */ /* 0x000ee8000c1e9b00 */
[----:B------:R1:W4:Y:S04]  /*2650*/  LDG.E.64.CONSTANT R120, desc[UR6][R18.64+0x10] ;  /* 0x0000100612787981 */ /* 0x000328000c1e9b00 */
[----:B------:R-:W5:Y:S04]  /*2660*/  LDG.E.64.CONSTANT R138, desc[UR6][R62.64+0x1300] ;  /* 0x001300063e8a7981 */ /* 0x000f68000c1e9b00 */
[----:B------:R-:W5:Y:S01]  /*2670*/  LDG.E.64.CONSTANT R124, desc[UR6][R64.64+0x1300] ;  /* 0x00130006407c7981 */ /* 0x000f62000c1e9b00 */
[----:B-1----:R-:W1:Y:S03]  /*2680*/  LDC.64 R18, c[0x0][0x3a8] ;  /* 0x0000ea00ff127b82 */ /* 0x002e660000000a00 */
[----:B------:R-:W5:Y:S01]  /*2690*/  LDG.E.64.CONSTANT R140, desc[UR6][R16.64+0x8] ;  /* 0x00000806108c7981 */ /* 0x000f62000c1e9b00 */
[----:B0-----:R-:W-:-:S03]  /*26a0*/  IMAD.WIDE.U32 R10, R9, 0xb4800, R10 ;  /* 0x000b4800090a7825 */ /* 0x001fc600078e000a */
[----:B------:R0:W5:Y:S01]  /*26b0*/  LDG.E.64.CONSTANT R130, desc[UR6][R16.64+0x10] ;  /* 0x0000100610827981 */ /* 0x000162000c1e9b00 */
[----:B------:R-:W-:-:S03]  /*26c0*/  IMAD.WIDE.U32 R126, R15, 0x980, R10 ;  /* 0x000009800f7e7825 */ /* 0x000fc600078e000a */
[----:B------:R-:W5:Y:S01]  /*26d0*/  LDG.E.64.CONSTANT R116, desc[UR6][R64.64+0x980] ;  /* 0x0009800640747981 */ /* 0x000f62000c1e9b00 */
[----:B------:R-:W-:-:S03]  /*26e0*/  IMAD.WIDE.U32 R10, R39, 0x980, R10 ;  /* 0x00000980270a7825 */ /* 0x000fc600078e000a */
[----:B------:R-:W5:Y:S01]  /*26f0*/  LDG.E.64.CONSTANT R134, desc[UR6][R20.64+0x1308] ;  /* 0x0013080614867981 */ /* 0x000f62000c1e9b00 */
[--C-:B------:R-:W-:Y:S01]  /*2700*/  IMAD.WIDE.U32 R146, R6, 0x8, R126.reuse ;  /* 0x0000000806927825 */ /* 0x100fe200078e007e */
[----:B------:R-:W-:Y:S02]  /*2710*/  IADD3 R51, PT, PT, R9, -0x1, RZ ;  /* 0xffffffff09337810 */ /* 0x000fe40007ffe0ff */
[----:B------:R-:W5:Y:S01]  /*2720*/  LDG.E.64.CONSTANT R132, desc[UR6][R20.64+0x988] ;  /* 0x0009880614847981 */ /* 0x000f62000c1e9b00 */
[----:B------:R-:W-:-:S03]  /*2730*/  IMAD.WIDE.U32 R126, R0, 0x8, R126 ;  /* 0x00000008007e7825 */ /* 0x000fc600078e007e */
[----:B------:R-:W2:Y:S01]  /*2740*/  LDG.E.64.CONSTANT R146, desc[UR6][R146.64] ;  /* 0x0000000692927981 */ /* 0x000ea2000c1e9b00 */
[----:B------:R-:W-:-:S03]  /*2750*/  IMAD.WIDE.U32 R142, R6, 0x8, R10 ;  /* 0x00000008068e7825 */ /* 0x000fc600078e000a */
[----:B------:R-:W4:Y:S04]  /*2760*/  LDG.E.64.CONSTANT R126, desc[UR6][R126.64] ;  /* 0x000000067e7e7981 */ /* 0x000f28000c1e9b00 */
[----:B------:R-:W5:Y:S01]  /*2770*/  LDG.E.64.CONSTANT R142, desc[UR6][R142.64] ;  /* 0x000000068e8e7981 */ /* 0x000f62000c1e9b00 */
[----:B------:R-:W-:-:S03]  /*2780*/  IMAD.WIDE.U32 R144, R0, 0x8, R10 ;  /* 0x0000000800907825 */ /* 0x000fc600078e000a */
[----:B------:R-:W5:Y:S04]  /*2790*/  LDG.E.64.CONSTANT R128, desc[UR6][R20.64+0x990] ;  /* 0x0009900614807981 */ /* 0x000f68000c1e9b00 */
[----:B------:R-:W5:Y:S01]  /*27a0*/  LDG.E.64.CONSTANT R144, desc[UR6][R144.64] ;  /* 0x0000000690907981 */ /* 0x000f62000c1e9b00 */
[----:B------:R-:W-:-:S03]  /*27b0*/  IADD3 R11, PT, PT, R9, -0x2, RZ ;  /* 0xfffffffe090b7810 */ /* 0x000fc60007ffe0ff */
[----:B------:R-:W5:Y:S02]  /*27c0*/  LDG.E.64.CONSTANT R136, desc[UR6][R20.64+0x1310] ;  /* 0x0013100614887981 */ /* 0x000f64000c1e9b00 */
[--C-:B-1----:R-:W-:Y:S02]  /*27d0*/  IMAD.WIDE.U32 R10, R11, 0xb4800, R18.reuse ;  /* 0x000b48000b0a7825 */ /* 0x102fe400078e0012 */
[----:B------:R-:W5:Y:S02]  /*27e0*/  LDG.E.64.CONSTANT R64, desc[UR6][R68.64+0xb4800] ;  /* 0x0b48000644407981 */ /* 0x000f64000c1e9b00 */
[----:B------:R-:W-:Y:S02]  /*27f0*/  IMAD.WIDE.U32 R18, R51, 0xb4800, R18 ;  /* 0x000b480033127825 */ /* 0x000fe400078e0012 */
[----:B------:R1:W5:Y:S02]  /*2800*/  LDG.E.64.CONSTANT R50, desc[UR6][R68.64+0x169000] ;  /* 0x1690000644327981 */ /* 0x000364000c1e9b00 */
[----:B------:R-:W-:-:S02]  /*2810*/  IMAD.WIDE.U32 R148, R8, 0x980, R10 ;  /* 0x0000098008947825 */ /* 0x000fc400078e000a */
[----:B------:R-:W5:Y:S02]  /*2820*/  LDG.E.64.CONSTANT R110, desc[UR6][R70.64+0xb4800] ;  /* 0x0b480006466e7981 */ /* 0x000f64000c1e9b00 */
[----:B------:R-:W-:Y:S02]  /*2830*/  IMAD.WIDE.U32 R90, R8, 0x980, R18 ;  /* 0x00000980085a7825 */ /* 0x000fe400078e0012 */
[----:B------:R-:W5:Y:S02]  /*2840*/  LDG.E.64.CONSTANT R82, desc[UR6][R70.64+0x169000] ;  /* 0x1690000646527981 */ /* 0x000f64000c1e9b00 */
[C---:B0-----:R-:W-:Y:S01]  /*2850*/  IMAD.WIDE.U32 R16, R6.reuse, 0x8, R148 ;  /* 0x0000000806107825 */ /* 0x041fe200078e0094 */
[----:B-1----:R-:W0:Y:S01]  /*2860*/  LDC.64 R68, c[0x0][0x380] ;  /* 0x0000e000ff447b82 */ /* 0x002e220000000a00 */
[----:B------:R-:W5:Y:S02]  /*2870*/  LDG.E.64.CONSTANT R88, desc[UR6][R96.64+0x8] ;  /* 0x0000080660587981 */ /* 0x000f64000c1e9b00 */
[----:B------:R-:W-:-:S02]  /*2880*/  IMAD.WIDE.U32 R62, R6, 0x8, R90 ;  /* 0x00000008063e7825 */ /* 0x000fc400078e005a */
[----:B------:R-:W5:Y:S04]  /*2890*/  LDG.E.64.CONSTANT R16, desc[UR6][R16.64] ;  /* 0x0000000610107981 */ /* 0x000f68000c1e9b00 */
[----:B------:R-:W5:Y:S01]  /*28a0*/  LDG.E.64.CONSTANT R62, desc[UR6][R62.64] ;  /* 0x000000063e3e7981 */ /* 0x000f62000c1e9b00 */
[----:B------:R-:W-:-:S03]  /*28b0*/  IMAD.WIDE.U32 R90, R0, 0x8, R90 ;  /* 0x00000008005a7825 */ /* 0x000fc600078e005a */
[----:B------:R-:W5:Y:S01]  /*28c0*/  LDG.E.64.CONSTANT R108, desc[UR6][R66.64+0x169008] ;  /* 0x16900806426c7981 */ /* 0x000f62000c1e9b00 */
[----:B------:R-:W-:-:S03]  /*28d0*/  IMAD.WIDE.U32 R148, R0, 0x8, R148 ;  /* 0x0000000800947825 */ /* 0x000fc600078e0094 */
[----:B------:R-:W5:Y:S04]  /*28e0*/  LDG.E.64.CONSTANT R90, desc[UR6][R90.64] ;  /* 0x000000065a5a7981 */ /* 0x000f68000c1e9b00 */
[----:B------:R3:W5:Y:S04]  /*28f0*/  LDG.E.64.CONSTANT R20, desc[UR6][R148.64] ;  /* 0x0000000694147981 */ /* 0x000768000c1e9b00 */
[----:B------:R-:W5:Y:S04]  /*2900*/  LDG.E.64.CONSTANT R106, desc[UR6][R94.64+0x8] ;  /* 0x000008065e6a7981 */ /* 0x000f68000c1e9b00 */
[----:B------:R-:W5:Y:S04]  /*2910*/  LDG.E.64.CONSTANT R98, desc[UR6][R66.64+0xb4808] ;  /* 0x0b48080642627981 */ /* 0x000f68000c1e9b00 */
[----:B------:R-:W5:Y:S04]  /*2920*/  LDG.E.64.CONSTANT R84, desc[UR6][R94.64+0x10] ;  /* 0x000010065e547981 */ /* 0x000f68000c1e9b00 */
[----:B------:R-:W5:Y:S04]  /*2930*/  LDG.E.64.CONSTANT R114, desc[UR6][R96.64+0x10] ;  /* 0x0000100660727981 */ /* 0x000f68000c1e9b00 */
[----:B------:R-:W5:Y:S04]  /*2940*/  LDG.E.64.CONSTANT R112, desc[UR6][R66.64+0x169010] ;  /* 0x1690100642707981 */ /* 0x000f68000c1e9b00 */
[----:B------:R-:W5:Y:S01]  /*2950*/  LDG.E.64.CONSTANT R86, desc[UR6][R66.64+0xb4810] ;  /* 0x0b48100642567981 */ /* 0x000f62000c1e9b00 */
[----:B0-----:R-:W-:-:S04]  /*2960*/  IMAD.WIDE.U32 R68, R9, 0xb4800, R68 ;  /* 0x000b480009447825 */ /* 0x001fc800078e0044 */
[----:B------:R-:W-:-:S04]  /*2970*/  IMAD.WIDE.U32 R68, R8, 0x980, R68 ;  /* 0x0000098008447825 */ /* 0x000fc800078e0044 */
[----:B------:R-:W-:-:S05]  /*2980*/  IMAD.WIDE.U32 R68, R7, 0x8, R68 ;  /* 0x0000000807447825 */ /* 0x000fca00078e0044 */
[----:B------:R-:W5:Y:S01]  /*2990*/  LDG.E.64 R70, desc[UR6][R68.64] ;  /* 0x0000000644467981 */ /* 0x000f62000c1e1b00 */
[----:B------:R-:W-:Y:S01]  /*29a0*/  UMOV UR10, 0x55555555 ;  /* 0x55555555000a7882 */ /* 0x000fe20000000000 */
[----:B------:R-:W-:Y:S01]  /*29b0*/  UMOV UR11, 0x3fc55555 ;  /* 0x3fc55555000b7882 */ /* 0x000fe20000000000 */
[----:B------:R-:W-:Y:S01]  /*29c0*/  UMOV UR8, 0xd6ac6977 ;  /* 0xd6ac697700087882 */ /* 0x000fe20000000000 */
[----:B------:R-:W-:Y:S01]  /*29d0*/  UMOV UR9, 0x3fb2b324 ;  /* 0x3fb2b32400097882 */ /* 0x000fe20000000000 */
[C---:B--2---:R-:W-:Y:S02]  /*29e0*/  DADD R152, -R146.reuse, R122 ;  /* 0x0000000092987229 */ /* 0x044fe4000000017a */
[----:B---3--:R-:W-:Y:S02]  /*29f0*/  DADD R148, -R146, R118 ;  /* 0x0000000092947229 */ /* 0x008fe40000000176 */
[----:B----4-:R-:W-:Y:S02]  /*2a00*/  DADD R150, R126, -R120 ;  /* 0x000000007e967229 */ /* 0x010fe40000000878 */
[----:B-----5:R-:W-:-:S06]  /*2a10*/  DADD R146, R142, -R138 ;  /* 0x000000008e927229 */ /* 0x020fcc000000088a */
[----:B------:R-:W-:Y:S02]  /*2a20*/  DFMA R152, R152, 8, R150 ;  /* 0x402000009898782b */ /* 0x000fe40000000096 */
[----:B------:R-:W-:Y:S02]  /*2a30*/  DFMA R150, R148, 8, R146 ;  /* 0x402000009496782b */ /* 0x000fe40000000092 */
[----:B------:R-:W0:Y:S01]  /*2a40*/  LDC.64 R146, c[0x0][0x398] ;  /* 0x0000e600ff927b82 */ /* 0x000e220000000a00 */
[----:B------:R-:W-:Y:S02]  /*2a50*/  DADD R148, R144, -R124 ;  /* 0x0000000090947229 */ /* 0x000fe4000000087c */
[----:B------:R-:W-:Y:S02]  /*2a60*/  DADD R142, -R142, R140 ;  /* 0x000000008e8e7229 */ /* 0x000fe4000000018c */
[----:B------:R-:W-:Y:S02]  /*2a70*/  DADD R144, R144, -R130 ;  /* 0x0000000090907229 */ /* 0x000fe40000000882 */
[----:B------:R-:W-:-:S02]  /*2a80*/  DADD R126, -R126, R116 ;  /* 0x000000007e7e7229 */ /* 0x000fc40000000174 */
[----:B------:R-:W-:-:S04]  /*2a90*/  DMUL R42, R42, R152 ;  /* 0x000000982a2a7228 */ /* 0x000fc80000000000 */
[----:B------:R-:W-:Y:S02]  /*2aa0*/  DFMA R142, R142, 8, R144 ;  /* 0x402000008e8e782b */ /* 0x000fe40000000090 */
[----:B------:R-:W-:Y:S02]  /*2ab0*/  DADD R144, R140, -R134 ;  /* 0x000000008c907229 */ /* 0x000fe40000000886 */
[----:B------:R-:W-:Y:S01]  /*2ac0*/  DFMA R126, R126, 8, R148 ;  /* 0x402000007e7e782b */ /* 0x000fe20000000094 */
[----:B0-----:R-:W-:Y:S01]  /*2ad0*/  IMAD.WIDE.U32 R140, R9, 0xb4800, R146 ;  /* 0x000b4800098c7825 */ /* 0x001fe200078e0092 */
[----:B------:R-:W-:Y:S02]  /*2ae0*/  DMUL R150, R48, R150 ;  /* 0x0000009630967228 */ /* 0x000fe40000000000 */
[----:B------:R-:W-:Y:S01]  /*2af0*/  DMUL R148, R42, 8 ;  /* 0x402000002a947828 */ /* 0x000fe20000000000 */
[----:B------:R-:W-:Y:S01]  /*2b00*/  IMAD.WIDE.U32 R146, R39, 0x980, R140 ;  /* 0x0000098027927825 */ /* 0x000fe200078e008c */
[----:B------:R-:W-:-:S03]  /*2b10*/  DADD R42, -R122, R132 ;  /* 0x000000007a2a7229 */ /* 0x000fc60000000184 */
[----:B------:R-:W-:Y:S01]  /*2b20*/  IMAD.WIDE.U32 R152, R15, 0x980, R140 ;  /* 0x000009800f987825 */ /* 0x000fe200078e008c */
[----:B------:R-:W-:Y:S02]  /*2b30*/  DADD R138, -R138, R134 ;  /* 0x000000008a8a7229 */ /* 0x000fe40000000186 */
[----:B------:R-:W-:Y:S02]  /*2b40*/  DADD R132, -R118, R132 ;  /* 0x0000000076847229 */ /* 0x000fe40000000184 */
[----:B------:R-:W-:Y:S01]  /*2b50*/  DADD R134, R116, -R128 ;  /* 0x0000000074867229 */ /* 0x000fe20000000880 */
[----:B------:R-:W-:Y:S01]  /*2b60*/  IMAD.WIDE.U32 R118, R6, 0x8, R152 ;  /* 0x0000000806767825 */ /* 0x000fe200078e0098 */
[----:B------:R-:W-:-:S03]  /*2b70*/  DMUL R150, R150, 8 ;  /* 0x4020000096967828 */ /* 0x000fc60000000000 */
[----:B------:R-:W-:Y:S01]  /*2b80*/  IMAD.WIDE.U32 R116, R6, 0x8, R146 ;  /* 0x0000000806747825 */ /* 0x000fe200078e0092 */
[----:B------:R-:W-:Y:S01]  /*2b90*/  DFMA R122, R40, R142, -R148 ;  /* 0x0000008e287a722b */ /* 0x000fe20000000894 */
[----:B------:R-:W2:Y:S01]  /*2ba0*/  LDG.E.64.CONSTANT R118, desc[UR6][R118.64] ;  /* 0x0000000676767981 */ /* 0x000ea2000c1e9b00 */
[----:B------:R-:W-:Y:S02]  /*2bb0*/  DFMA R144, R42, 8, R144 ;  /* 0x402000002a90782b */ /* 0x000fe40000000090 */
[----:B------:R-:W-:Y:S01]  /*2bc0*/  DFMA R148, R132, 8, R134 ;  /* 0x402000008494782b */ /* 0x000fe20000000086 */
[----:B------:R-:W3:Y:S01]  /*2bd0*/  LDG.E.64.CONSTANT R40, desc[UR6][R58.64+0x1300] ;  /* 0x001300063a287981 */ /* 0x000ee2000c1e9b00 */
[----:B------:R-:W-:-:S03]  /*2be0*/  IMAD.WIDE.U32 R154, R7, 0x8, R152 ;  /* 0x00000008079a7825 */ /* 0x000fc600078e0098 */
[----:B------:R-:W2:Y:S01]  /*2bf0*/  LDG.E.64.CONSTANT R42, desc[UR6][R58.64+0x980] ;  /* 0x000980063a2a7981 */ /* 0x000ea2000c1e9b00 */
[----:B------:R-:W-:-:S03]  /*2c00*/  IMAD.WIDE.U32 R152, R0, 0x8, R152 ;  /* 0x0000000800987825 */ /* 0x000fc600078e0098 */
[----:B------:R-:W3:Y:S01]  /*2c10*/  LDG.E.64.CONSTANT R116, desc[UR6][R116.64] ;  /* 0x0000000674747981 */ /* 0x000ee2000c1e9b00 */
[----:B------:R-:W-:Y:S02]  /*2c20*/  DADD R142, R130, -R136 ;  /* 0x00000000828e7229 */ /* 0x000fe40000000888 */
[----:B------:R-:W-:Y:S01]  /*2c30*/  DFMA R126, R44, R126, -R150 ;  /* 0x0000007e2c7e722b */ /* 0x000fe20000000896 */
[----:B------:R0:W4:Y:S01]  /*2c40*/  LDG.E.64.CONSTANT R134, desc[UR6][R152.64] ;  /* 0x0000000698867981 */ /* 0x000122000c1e9b00 */
[----:B------:R-:W-:Y:S02]  /*2c50*/  DADD R136, R124, -R136 ;  /* 0x000000007c887229 */ /* 0x000fe40000000888 */
[----:B------:R-:W-:Y:S01]  /*2c60*/  DADD R150, -R120, R128 ;  /* 0x0000000078967229 */ /* 0x000fe20000000180 */
[--C-:B------:R-:W-:Y:S01]  /*2c70*/  IMAD.WIDE.U32 R156, R7, 0x8, R146.reuse ;  /* 0x00000008079c7825 */ /* 0x100fe200078e0092 */
[----:B------:R-:W-:Y:S01]  /*2c80*/  DMUL R148, R30, R148 ;  /* 0x000000941e947228 */ /* 0x000fe20000000000 */
[----:B------:R-:W4:Y:S02]  /*2c90*/  LDG.E.64.CONSTANT R132, desc[UR6][R154.64+0x10] ;  /* 0x000010069a847981 */ /* 0x000f24000c1e9b00 */
[----:B------:R-:W-:Y:S01]  /*2ca0*/  IMAD.WIDE.U32 R128, R0, 0x8, R146 ;  /* 0x0000000800807825 */ /* 0x000fe200078e0092 */
[----:B------:R-:W-:Y:S01]  /*2cb0*/  DADD R146, R16, -R50 ;  /* 0x0000000010927229 */ /* 0x000fe20000000832 */
[----:B------:R1:W5:Y:S01]  /*2cc0*/  LDG.E.64.CONSTANT R130, desc[UR6][R154.64+0x8] ;  /* 0x000008069a827981 */ /* 0x000362000c1e9b00 */
[----:B0-----:R-:W-:Y:S01]  /*2cd0*/  DADD R152, -R62, R64 ;  /* 0x000000003e987229 */ /* 0x001fe20000000140 */
[----:B------:R-:W-:Y:S01]  /*2ce0*/  IMAD.WIDE.U32 R140, R8, 0x980, R140 ;  /* 0x00000980088c7825 */ /* 0x000fe200078e008c */
[----:B------:R-:W-:Y:S01]  /*2cf0*/  DFMA R138, R138, 8, R136 ;  /* 0x402000008a8a782b */ /* 0x000fe20000000088 */
[----:B------:R-:W5:Y:S01]  /*2d00*/  LDG.E.64.CONSTANT R30, desc[UR6][R60.64+0x1300] ;  /* 0x001300063c1e7981 */ /* 0x000f62000c1e9b00 */
[----:B------:R-:W-:-:S02]  /*2d10*/  DFMA R136, R150, 8, R142 ;  /* 0x402000009688782b */ /* 0x000fc4000000008e */
[----:B------:R-:W-:Y:S01]  /*2d20*/  DMUL R144, R36, R144 ;  /* 0x0000009024907228 */ /* 0x000fe20000000000 */
[----:B------:R-:W-:Y:S01]  /*2d30*/  IMAD.WIDE.U32 R142, R7, 0x8, R140 ;  /* 0x00000008078e7825 */ /* 0x000fe200078e008c */
[----:B------:R-:W-:Y:S01]  /*2d40*/  DFMA R140, R148, 8, R122 ;  /* 0x40200000948c782b */ /* 0x000fe2000000007a */
[----:B------:R-:W5:Y:S01]  /*2d50*/  LDG.E.64.CONSTANT R58, desc[UR6][R60.64+0x980] ;  /* 0x000980063c3a7981 */ /* 0x000f62000c1e9b00 */
[----:B------:R-:W-:Y:S01]  /*2d60*/  DFMA R148, R152, 8, R146 ;  /* 0x402000009894782b */ /* 0x000fe20000000092 */
[--C-:B-1----:R-:W-:Y:S02]  /*2d70*/  IMAD.WIDE.U32 R154, R15, 0x980, R10.reuse ;  /* 0x000009800f9a7825 */ /* 0x102fe400078e000a */
[----:B------:R-:W5:Y:S02]  /*2d80*/  LDG.E.64.CONSTANT R128, desc[UR6][R128.64] ;  /* 0x0000000680807981 */ /* 0x000f64000c1e9b00 */
[----:B------:R-:W-:Y:S01]  /*2d90*/  IMAD.WIDE.U32 R150, R39, 0x980, R10 ;  /* 0x0000098027967825 */ /* 0x000fe200078e000a */
[----:B------:R-:W-:Y:S01]  /*2da0*/  DFMA R126, R144, 8, R126 ;  /* 0x40200000907e782b */ /* 0x000fe2000000007e */
[----:B------:R-:W5:Y:S02]  /*2db0*/  LDG.E.64.CONSTANT R120, desc[UR6][R156.64+0x8] ;  /* 0x000008069c787981 */ /* 0x000f64000c1e9b00 */
[----:B------:R-:W-:Y:S01]  /*2dc0*/  IMAD.WIDE.U32 R14, R15, 0x980, R18 ;  /* 0x000009800f0e7825 */ /* 0x000fe200078e0012 */
[----:B------:R-:W-:Y:S01]  /*2dd0*/  DADD R144, -R90, R110 ;  /* 0x000000005a907229 */ /* 0x000fe2000000016e */
[----:B------:R0:W5:Y:S01]  /*2de0*/  LDG.E.64.CONSTANT R124, desc[UR6][R156.64+0x10] ;  /* 0x000010069c7c7981 */ /* 0x000162000c1e9b00 */
[----:B------:R-:W-:Y:S01]  /*2df0*/  DADD R146, R20, -R82 ;  /* 0x0000000014927229 */ /* 0x000fe20000000852 */
[----:B------:R-:W-:Y:S01]  /*2e00*/  IMAD.WIDE.U32 R160, R7, 0x8, R154 ;  /* 0x0000000807a07825 */ /* 0x000fe200078e009a */
[----:B------:R-:W-:Y:S01]  /*2e10*/  DMUL R148, R48, R148 ;  /* 0x0000009430947228 */ /* 0x000fe20000000000 */
[----:B------:R-:W5:Y:S01]  /*2e20*/  LDG.E.64.CONSTANT R122, desc[UR6][R142.64+0x1308] ;  /* 0x001308068e7a7981 */ /* 0x000f62000c1e9b00 */
[----:B------:R-:W-:Y:S01]  /*2e30*/  DADD R154, R88, -R108 ;  /* 0x00000000589a7229 */ /* 0x000fe2000000086c */
[----:B------:R-:W-:-:S02]  /*2e40*/  IMAD.WIDE.U32 R152, R39, 0x980, R18 ;  /* 0x0000098027987825 */ /* 0x000fc400078e0012 */
[----:B------:R-:W5:Y:S02]  /*2e50*/  LDG.E.64.CONSTANT R60, desc[UR6][R142.64+0x988] ;  /* 0x000988068e3c7981 */ /* 0x000f64000c1e9b00 */
[C---:B0-----:R-:W-:Y:S01]  /*2e60*/  IMAD.WIDE.U32 R156, R7.reuse, 0x8, R150 ;  /* 0x00000008079c7825 */ /* 0x041fe200078e0096 */
[----:B------:R-:W-:Y:S01]  /*2e70*/  DADD R150, -R106, R98 ;  /* 0x000000006a967229 */ /* 0x000fe20000000162 */
[----:B------:R-:W5:Y:S02]  /*2e80*/  LDG.E.64.CONSTANT R10, desc[UR6][R142.64+0x990] ;  /* 0x000990068e0a7981 */ /* 0x000f64000c1e9b00 */
[C---:B------:R-:W-:Y:S01]  /*2e90*/  IMAD.WIDE.U32 R38, R7.reuse, 0x8, R14 ;  /* 0x0000000807267825 */ /* 0x040fe200078e000e */
[----:B------:R-:W-:Y:S01]  /*2ea0*/  DFMA R14, R144, 8, R146 ;  /* 0x40200000900e782b */ /* 0x000fe20000000092 */
[----:B------:R-:W5:Y:S01]  /*2eb0*/  LDG.E.64.CONSTANT R18, desc[UR6][R72.64+0x169000] ;  /* 0x1690000648127981 */ /* 0x000f62000c1e9b00 */
[----:B------:R-:W-:Y:S01]  /*2ec0*/  DMUL R148, R148, 8 ;  /* 0x4020000094947828 */ /* 0x000fe20000000000 */
[----:B------:R-:W-:Y:S01]  /*2ed0*/  IMAD.WIDE.U32 R158, R7, 0x8, R152 ;  /* 0x00000008079e7825 */ /* 0x000fe200078e0098 */
[----:B------:R-:W-:Y:S01]  /*2ee0*/  DFMA R152, R150, 8, R154 ;  /* 0x402000009698782b */ /* 0x000fe2000000009a */
[----:B------:R-:W5:Y:S01]  /*2ef0*/  LDG.E.64.CONSTANT R48, desc[UR6][R72.64+0xb4800] ;  /* 0x0b48000648307981 */ /* 0x000f62000c1e9b00 */
[----:B------:R-:W-:-:S02]  /*2f00*/  DADD R62, -R62, R106 ;  /* 0x000000003e3e7229 */ /* 0x000fc4000000016a */
[----:B------:R-:W-:Y:S01]  /*2f10*/  DADD R154, R90, -R84 ;  /* 0x000000005a9a7229 */ /* 0x000fe20000000854 */
[----:B------:R-:W5:Y:S04]  /*2f20*/  LDG.E.64.CONSTANT R144, desc[UR6][R160.64] ;  /* 0x00000006a0907981 */ /* 0x000f68000c1e9b00 */
[----:B------:R-:W5:Y:S01]  /*2f30*/  LDG.E.64.CONSTANT R38, desc[UR6][R38.64] ;  /* 0x0000000626267981 */ /* 0x000f62000c1e9b00 */
[----:B------:R-:W-:Y:S02]  /*2f40*/  DADD R146, -R16, R88 ;  /* 0x0000000010927229 */ /* 0x000fe40000000158 */
[----:B------:R-:W-:Y:S01]  /*2f50*/  DFMA R150, R44, R14, -R148 ;  /* 0x0000000e2c96722b */ /* 0x000fe20000000894 */
[----:B------:R-:W5:Y:S01]  /*2f60*/  LDG.E.64.CONSTANT R88, desc[UR6][R74.64+0xb4800] ;  /* 0x0b4800064a587981 */ /* 0x000f62000c1e9b00 */
[----:B------:R-:W-:-:S02]  /*2f70*/  DFMA R154, R62, 8, R154 ;  /* 0x402000003e9a782b */ /* 0x000fc4000000009a */
[----:B------:R-:W-:Y:S01]  /*2f80*/  DMUL R152, R36, R152 ;  /* 0x0000009824987228 */ /* 0x000fe20000000000 */
[----:B------:R-:W5:Y:S01]  /*2f90*/  LDG.E.64.CONSTANT R106, desc[UR6][R158.64] ;  /* 0x000000069e6a7981 */ /* 0x000f62000c1e9b00 */
[----:B------:R-:W-:Y:S02]  /*2fa0*/  DADD R62, R114, -R112 ;  /* 0x00000000723e7229 */ /* 0x000fe40000000870 */
[----:B------:R-:W-:Y:S01]  /*2fb0*/  DADD R84, -R84, R86 ;  /* 0x0000000054547229 */ /* 0x000fe20000000156 */
[----:B------:R-:W5:Y:S04]  /*2fc0*/  LDG.E.64.CONSTANT R14, desc[UR6][R94.64+0x980] ;  /* 0x000980065e0e7981 */ /* 0x000f68000c1e9b00 */
[----:B------:R-:W5:Y:S01]  /*2fd0*/  LDG.E.64.CONSTANT R148, desc[UR6][R94.64+0x1300] ;  /* 0x001300065e947981 */ /* 0x000f62000c1e9b00 */
[----:B------:R-:W-:-:S03]  /*2fe0*/  DADD R20, R20, -R114 ;  /* 0x0000000014147229 */ /* 0x000fc60000000872 */
[----:B------:R-:W5:Y:S01]  /*2ff0*/  LDG.E.64.CONSTANT R142, desc[UR6][R142.64+0x1310] ;  /* 0x001310068e8e7981 */ /* 0x000f62000c1e9b00 */
[----:B------:R-:W-:Y:S02]  /*3000*/  DADD R64, -R64, R98 ;  /* 0x0000000040407229 */ /* 0x000fe40000000162 */
[----:B------:R-:W-:Y:S01]  /*3010*/  DADD R86, R110, -R86 ;  /* 0x000000006e567229 */ /* 0x000fe20000000856 */
[----:B------:R-:W5:Y:S01]  /*3020*/  LDG.E.64.CONSTANT R16, desc[UR6][R74.64+0x169000] ;  /* 0x169000064a107981 */ /* 0x000f62000c1e9b00 */
[----:B------:R-:W-:Y:S02]  /*3030*/  DMUL R154, R76, R154 ;  /* 0x0000009a4c9a7228 */ /* 0x000fe40000000000 */
[----:B------:R-:W-:Y:S01]  /*3040*/  DFMA R150, R152, 8, R150 ;  /* 0x402000009896782b */ /* 0x000fe20000000096 */
[----:B------:R-:W5:Y:S01]  /*3050*/  LDG.E.64.CONSTANT R72, desc[UR6][R156.64] ;  /* 0x000000069c487981 */ /* 0x000f62000c1e9b00 */
[----:B------:R-:W-:-:S03]  /*3060*/  DFMA R62, R84, 8, R62 ;  /* 0x40200000543e782b */ /* 0x000fc6000000003e */
[----:B------:R-:W5:Y:S04]  /*3070*/  LDG.E.64.CONSTANT R44, desc[UR6][R96.64+0x980] ;  /* 0x00098006602c7981 */ /* 0x000f68000c1e9b00 */
[----:B------:R-:W5:Y:S04]  /*3080*/  LDG.E.64.CONSTANT R90, desc[UR6][R66.64+0x169980] ;  /* 0x16998006425a7981 */ /* 0x000f68000c1e9b00 */
[----:B------:R-:W5:Y:S01]  /*3090*/  LDG.E.64.CONSTANT R36, desc[UR6][R66.64+0xb5180] ;  /* 0x0b51800642247981 */ /* 0x000f62000c1e9b00 */
[----:B------:R-:W-:Y:S02]  /*30a0*/  DFMA R146, R146, 8, R20 ;  /* 0x402000009292782b */ /* 0x000fe40000000014 */
[----:B------:R-:W-:Y:S01]  /*30b0*/  DFMA R64, R64, 8, R86 ;  /* 0x402000004040782b */ /* 0x000fe20000000056 */
[----:B------:R-:W5:Y:S01]  /*30c0*/  LDG.E.64.CONSTANT R96, desc[UR6][R96.64+0x1300] ;  /* 0x0013000660607981 */ /* 0x000f62000c1e9b00 */
[----:B------:R-:W-:-:S02]  /*30d0*/  DMUL R154, R154, 8 ;  /* 0x402000009a9a7828 */ /* 0x000fc40000000000 */
[C---:B------:R-:W-:Y:S01]  /*30e0*/  DFMA R62, -R34.reuse, R62, R150 ;  /* 0x0000003e223e722b */ /* 0x040fe20000000196 */
[----:B------:R-:W5:Y:S01]  /*30f0*/  LDG.E.64.CONSTANT R20, desc[UR6][R66.64+0xb5b00] ;  /* 0x0b5b000642147981 */ /* 0x000f62000c1e9b00 */
[----:B------:R-:W-:Y:S02]  /*3100*/  DFMA R126, -R34, R136, R126 ;  /* 0x00000088227e722b */ /* 0x000fe4000000017e */
[----:B------:R-:W-:Y:S01]  /*3110*/  DADD R50, -R50, R108 ;  /* 0x0000000032327229 */ /* 0x000fe2000000016c */
[----:B------:R-:W5:Y:S01]  /*3120*/  LDG.E.64.CONSTANT R34, desc[UR6][R66.64+0x16a300] ;  /* 0x16a3000642227981 */ /* 0x000f62000c1e9b00 */
[----:B------:R-:W-:Y:S02]  /*3130*/  DADD R82, R82, -R112 ;  /* 0x0000000052527229 */ /* 0x000fe40000000870 */
[----:B------:R-:W-:Y:S02]  /*3140*/  DFMA R146, R78, R146, -R154 ;  /* 0x000000924e92722b */ /* 0x000fe4000000089a */
[----:B------:R-:W-:-:S02]  /*3150*/  DMUL R64, R80, R64 ;  /* 0x0000004050407228 */ /* 0x000fc40000000000 */
[----:B------:R-:W-:Y:S02]  /*3160*/  DMUL R62, R62, R2 ;  /* 0x000000023e3e7228 */ /* 0x000fe40000000000 */
[----:B------:R-:W-:Y:S01]  /*3170*/  DFMA R138, -R32, R138, R140 ;  /* 0x0000008a208a722b */ /* 0x000fe2000000018c */
[----:B------:R-:W0:Y:S01]  /*3180*/  LDC.64 R32, c[0x0][0x388] ;  /* 0x0000e200ff207b82 */ /* 0x000e220000000a00 */
[----:B------:R-:W-:Y:S02]  /*3190*/  DFMA R50, R50, 8, R82 ;  /* 0x402000003232782b */ /* 0x000fe40000000052 */
[----:B------:R-:W-:Y:S02]  /*31a0*/  DFMA R64, R64, 8, R146 ;  /* 0x402000004040782b */ /* 0x000fe40000000092 */
[----:B------:R-:W-:-:S06]  /*31b0*/  DFMA R62, R126, R12, R62 ;  /* 0x0000000c7e3e722b */ /* 0x000fcc000000003e */
[----:B------:R-:W-:Y:S02]  /*31c0*/  DFMA R50, -R92, R50, R64 ;  /* 0x000000325c32722b */ /* 0x000fe40000000140 */
[----:B------:R-:W-:-:S08]  /*31d0*/  DFMA R62, R138, R12, R62 ;  /* 0x0000000c8a3e722b */ /* 0x000fd0000000003e */
[----:B------:R-:W-:Y:S01]  /*31e0*/  DFMA R50, R50, R2, R62 ;  /* 0x000000023232722b */ /* 0x000fe2000000003e */
[----:B0-----:R-:W-:-:S07]  /*31f0*/  IMAD.WIDE.U32 R2, R9, 0xb4800, R32 ;  /* 0x000b480009027825 */ /* 0x001fce00078e0020 */
[----:B------:R-:W-:Y:S01]  /*3200*/  DFMA R50, R102, UR10, R50 ;  /* 0x0000000a66327c2b */ /* 0x000fe20008000032 */
[----:B------:R-:W-:-:S07]  /*3210*/  IMAD.WIDE.U32 R2, R8, 0x980, R2 ;  /* 0x0000098008027825 */ /* 0x000fce00078e0002 */
[----:B------:R-:W-:Y:S01]  /*3220*/  DFMA R70, R50, UR8, R70 ;  /* 0x0000000832467c2b */ /* 0x000fe20008000046 */
[----:B------:R-:W-:-:S06]  /*3230*/  IMAD.WIDE.U32 R2, R7, 0x8, R2 ;  /* 0x0000000807027825 */ /* 0x000fcc00078e0002 */
[----:B------:R-:W-:Y:S04]  /*3240*/  STG.E.64 desc[UR6][R68.64], R70 ;  /* 0x0000004644007986 */ /* 0x000fe8000c101b06 */
[----:B------:R-:W5:Y:S01]  /*3250*/  LDG.E.64 R32, desc[UR6][R2.64] ;  /* 0x0000000602207981 */ /* 0x000f62000c1e1b00 */
[----:B--2---:R-:W-:Y:S02]  /*3260*/  DADD R62, -R118, R42 ;  /* 0x00000000763e7229 */ /* 0x004fe4000000012a */
[----:B---3--:R-:W-:-:S08]  /*3270*/  DADD R50, R116, -R40 ;  /* 0x0000000074327229 */ /* 0x008fd00000000828 */
[----:B------:R-:W-:Y:S02]  /*3280*/  DFMA R50, R62, 8, R50 ;  /* 0x402000003e32782b */ /* 0x000fe40000000032 */
[----:B----4-:R-:W-:Y:S02]  /*3290*/  DADD R64, R134, -R132 ;  /* 0x0000000086407229 */ /* 0x010fe40000000884 */
[----:B-----5:R-:W-:-:S04]  /*32a0*/  DADD R118, -R118, R130 ;  /* 0x0000000076767229 */ /* 0x020fc80000000182 */
[----:B------:R-:W-:Y:S02]  /*32b0*/  DMUL R56, R56, R50 ;  /* 0x0000003238387228 */ /* 0x000fe40000000000 */
[----:B------:R-:W-:Y:S02]  /*32c0*/  DADD R134, -R134, R58 ;  /* 0x0000000086867229 */ /* 0x000fe4000000013a */
[----:B------:R-:W-:Y:S02]  /*32d0*/  DADD R50, R128, -R30 ;  /* 0x0000000080327229 */ /* 0x000fe4000000081e */
[----:B------:R-:W-:Y:S02]  /*32e0*/  DFMA R64, R118, 8, R64 ;  /* 0x402000007640782b */ /* 0x000fe40000000040 */
[----:B------:R-:W-:Y:S02]  /*32f0*/  DADD R116, -R116, R120 ;  /* 0x0000000074747229 */ /* 0x000fe40000000178 */
[----:B------:R-:W-:-:S02]  /*3300*/  DMUL R56, R56, 8 ;  /* 0x4020000038387828 */ /* 0x000fc40000000000 */
[----:B------:R-:W-:Y:S02]  /*3310*/  DFMA R50, R134, 8, R50 ;  /* 0x402000008632782b */ /* 0x000fe40000000032 */
[----:B------:R-:W-:Y:S02]  /*3320*/  DADD R120, R120, -R122 ;  /* 0x0000000078787229 */ /* 0x000fe4000000087a */
[----:B------:R-:W-:Y:S02]  /*3330*/  DADD R130, -R130, R60 ;  /* 0x0000000082827229 */ /* 0x000fe4000000013c */
[----:B------:R-:W-:Y:S02]  /*3340*/  DADD R128, R128, -R124 ;  /* 0x0000000080807229 */ /* 0x000fe4000000087c */
[----:B------:R-:W-:Y:S02]  /*3350*/  DMUL R64, R28, R64 ;  /* 0x000000401c407228 */ /* 0x000fe40000000000 */
[----:B------:R-:W-:-:S02]  /*3360*/  DFMA R50, R52, R50, -R56 ;  /* 0x000000323432722b */ /* 0x000fc40000000838 */
[----:B------:R-:W-:Y:S02]  /*3370*/  DADD R42, -R42, R60 ;  /* 0x000000002a2a7229 */ /* 0x000fe4000000013c */
[----:B------:R-:W-:Y:S02]  /*3380*/  DADD R58, R58, -R10 ;  /* 0x000000003a3a7229 */ /* 0x000fe4000000080a */
[----:B------:R-:W-:Y:S02]  /*3390*/  DFMA R120, R130, 8, R120 ;  /* 0x402000008278782b */ /* 0x000fe40000000078 */
[----:B------:R-:W-:Y:S02]  /*33a0*/  DADD R52, R144, -R18 ;  /* 0x0000000090347229 */ /* 0x000fe40000000812 */
[----:B------:R-:W-:Y:S02]  /*33b0*/  DADD R56, -R38, R48 ;  /* 0x0000000026387229 */ /* 0x000fe40000000130 */
[----:B------:R-:W-:-:S02]  /*33c0*/  DFMA R116, R116, 8, R128 ;  /* 0x402000007474782b */ /* 0x000fc40000000080 */
[----:B------:R-:W-:Y:S02]  /*33d0*/  DMUL R64, R64, 8 ;  /* 0x4020000040407828 */ /* 0x000fe40000000000 */
[----:B------:R-:W-:Y:S02]  /*33e0*/  DFMA R42, R42, 8, R58 ;  /* 0x402000002a2a782b */ /* 0x000fe4000000003a */
[----:B------:R-:W-:Y:S02]  /*33f0*/  DMUL R120, R54, R120 ;  /* 0x0000007836787228 */ /* 0x000fe40000000000 */
[----:B------:R-:W-:Y:S02]  /*3400*/  DFMA R56, R56, 8, R52 ;  /* 0x402000003838782b */ /* 0x000fe40000000034 */
[----:B------:R-:W-:Y:S02]  /*3410*/  DADD R54, -R106, R88 ;  /* 0x000000006a367229 */ /* 0x000fe40000000158 */
[----:B------:R-:W-:-:S02]  /*3420*/  DADD R38, -R38, R14 ;  /* 0x0000000026267229 */ /* 0x000fc4000000010e */
[----:B------:R-:W-:Y:S02]  /*3430*/  DADD R106, R106, -R148 ;  /* 0x000000006a6a7229 */ /* 0x000fe40000000894 */
[----:B------:R-:W-:Y:S02]  /*3440*/  DFMA R64, R26, R116, -R64 ;  /* 0x000000741a40722b */ /* 0x000fe40000000840 */
[----:B------:R-:W-:Y:S02]  /*3450*/  DADD R40, -R40, R122 ;  /* 0x0000000028287229 */ /* 0x000fe4000000017a */
[----:B------:R-:W-:Y:S02]  /*3460*/  DADD R30, R30, -R142 ;  /* 0x000000001e1e7229 */ /* 0x000fe4000000088e */
[----:B------:R-:W-:Y:S02]  /*3470*/  DMUL R42, R24, R42 ;  /* 0x0000002a182a7228 */ /* 0x000fe40000000000 */
[----:B------:R-:W-:-:S02]  /*3480*/  DMUL R56, R28, R56 ;  /* 0x000000381c387228 */ /* 0x000fc40000000000 */
[----:B------:R-:W-:Y:S02]  /*3490*/  DADD R52, R72, -R16 ;  /* 0x0000000048347229 */ /* 0x000fe40000000810 */
[----:B------:R-:W-:Y:S02]  /*34a0*/  DFMA R38, R38, 8, R106 ;  /* 0x402000002626782b */ /* 0x000fe4000000006a */
[----:B------:R-:W-:Y:S02]  /*34b0*/  DADD R28, R44, -R90 ;  /* 0x000000002c1c7229 */ /* 0x000fe4000000085a */
[----:B------:R-:W-:Y:S02]  /*34c0*/  DADD R14, -R14, R36 ;  /* 0x000000000e0e7229 */ /* 0x000fe40000000124 */
[----:B------:R-:W-:Y:S02]  /*34d0*/  DADD R124, R124, -R142 ;  /* 0x000000007c7c7229 */ /* 0x000fe4000000088e */
[----:B------:R-:W-:-:S02]  /*34e0*/  DADD R10, -R132, R10 ;  /* 0x00000000840a7229 */ /* 0x000fc4000000010a */
[----:B------:R-:W-:Y:S02]  /*34f0*/  DFMA R30, R40, 8, R30 ;  /* 0x40200000281e782b */ /* 0x000fe4000000001e */
[----:B------:R-:W-:Y:S02]  /*3500*/  DFMA R42, R42, 8, R64 ;  /* 0x402000002a2a782b */ /* 0x000fe40000000040 */
[----:B------:R-:W-:Y:S02]  /*3510*/  DFMA R52, R54, 8, R52 ;  /* 0x402000003634782b */ /* 0x000fe40000000034 */
[----:B------:R-:W-:Y:S02]  /*3520*/  DMUL R56, R56, 8 ;  /* 0x4020000038387828 */ /* 0x000fe40000000000 */
[----:B------:R-:W-:Y:S02]  /*3530*/  DFMA R14, R14, 8, R28 ;  /* 0x402000000e0e782b */ /* 0x000fe4000000001c */
[----:B------:R-:W-:-:S02]  /*3540*/  DADD R44, -R144, R44 ;  /* 0x00000000902c7229 */ /* 0x000fc4000000012c */
[----:B------:R-:W-:Y:S02]  /*3550*/  DADD R36, -R48, R36 ;  /* 0x0000000030247229 */ /* 0x000fe40000000124 */
[----:B------:R-:W-:Y:S02]  /*3560*/  DADD R72, R72, -R96 ;  /* 0x0000000048487229 */ /* 0x000fe40000000860 */
[----:B------:R-:W-:Y:S02]  /*3570*/  DMUL R38, R76, R38 ;  /* 0x000000264c267228 */ /* 0x000fe40000000000 */
[----:B------:R-:W-:Y:S02]  /*3580*/  DADD R88, R88, -R20 ;  /* 0x0000000058587229 */ /* 0x000fe40000000814 */
[----:B------:R-:W-:Y:S02]  /*3590*/  DFMA R50, R120, 8, R50 ;  /* 0x402000007832782b */ /* 0x000fe40000000032 */
[----:B------:R-:W-:-:S02]  /*35a0*/  DFMA R10, R10, 8, R124 ;  /* 0x402000000a0a782b */ /* 0x000fc4000000007c */
[----:B------:R-:W-:Y:S02]  /*35b0*/  DFMA R30, -R22, R30, R42 ;  /* 0x0000001e161e722b */ /* 0x000fe4000000012a */
[----:B------:R-:W-:Y:S02]  /*35c0*/  DFMA R52, R26, R52, -R56 ;  /* 0x000000341a34722b */ /* 0x000fe40000000838 */
[----:B------:R-:W-:Y:S02]  /*35d0*/  DMUL R14, R24, R14 ;  /* 0x0000000e180e7228 */ /* 0x000fe40000000000 */
[----:B------:R-:W-:Y:S02]  /*35e0*/  DFMA R44, R44, 8, R72 ;  /* 0x402000002c2c782b */ /* 0x000fe40000000048 */
[----:B------:R-:W-:Y:S02]  /*35f0*/  DMUL R38, R38, 8 ;  /* 0x4020000026267828 */ /* 0x000fe40000000000 */
[----:B------:R-:W-:-:S02]  /*3600*/  DADD R20, -R148, R20 ;  /* 0x0000000094147229 */ /* 0x000fc40000000114 */
[----:B------:R-:W-:Y:S02]  /*3610*/  DFMA R36, R36, 8, R88 ;  /* 0x402000002424782b */ /* 0x000fe40000000058 */
[----:B------:R-:W-:Y:S02]  /*3620*/  DADD R96, R96, -R34 ;  /* 0x0000000060607229 */ /* 0x000fe40000000822 */
[----:B------:R-:W-:Y:S02]  /*3630*/  DFMA R10, -R46, R10, R50 ;  /* 0x0000000a2e0a722b */ /* 0x000fe40000000132 */
[----:B------:R-:W-:Y:S02]  /*3640*/  DMUL R30, R30, R12 ;  /* 0x0000000c1e1e7228 */ /* 0x000fe40000000000 */
[----:B------:R-:W-:Y:S02]  /*3650*/  DADD R18, -R18, R90 ;  /* 0x0000000012127229 */ /* 0x000fe4000000015a */
[----:B------:R-:W-:-:S02]  /*3660*/  DFMA R14, R14, 8, R52 ;  /* 0x402000000e0e782b */ /* 0x000fc40000000034 */
[----:B------:R-:W-:Y:S02]  /*3670*/  DFMA R38, R78, R44, -R38 ;  /* 0x0000002c4e26722b */ /* 0x000fe40000000826 */
[----:B------:R-:W-:Y:S02]  /*3680*/  DADD R16, R16, -R34 ;  /* 0x0000000010107229 */ /* 0x000fe40000000822 */
[----:B------:R-:W-:Y:S02]  /*3690*/  DMUL R36, R80, R36 ;  /* 0x0000002450247228 */ /* 0x000fe40000000000 */
[----:B------:R-:W-:Y:S02]  /*36a0*/  DFMA R20, R20, 8, R96 ;  /* 0x402000001414782b */ /* 0x000fe40000000060 */
[----:B------:R-:W-:Y:S01]  /*36b0*/  DFMA R10, R10, R12, R30 ;  /* 0x0000000c0a0a722b */ /* 0x000fe2000000001e */
[----:B------:R-:W0:Y:S01]  /*36c0*/  LDC.64 R12, c[0x0][0x390] ;  /* 0x0000e400ff0c7b82 */ /* 0x000e220000000a00 */
[----:B------:R-:W-:-:S02]  /*36d0*/  DFMA R16, R18, 8, R16 ;  /* 0x402000001210782b */ /* 0x000fc40000000010 */
[----:B------:R-:W-:Y:S02]  /*36e0*/  DFMA R36, R36, 8, R38 ;  /* 0x402000002424782b */ /* 0x000fe40000000026 */
[----:B------:R-:W-:-:S06]  /*36f0*/  DFMA R14, -R22, R20, R14 ;  /* 0x00000014160e722b */ /* 0x000fcc000000010e */
        /* <DEDUP_REMOVED lines=9> */
[----:B------:R-:W2:Y:S02]  /*3790*/  LDG.E.64 R6, desc[UR6][R4.64] ;  /* 0x0000000604067981 */ /* 0x000ea4000c1e1b00 */
[----:B--2---:R-:W-:-:S07]  /*37a0*/  DFMA R6, R104, UR8, R6 ;  /* 0x0000000868067c2b */ /* 0x004fce0008000006 */
[----:B------:R-:W-:Y:S01]  /*37b0*/  STG.E.64 desc[UR6][R4.64], R6 ;  /* 0x0000000604007986 */ /* 0x000fe2000c101b06 */
[----:B------:R-:W-:Y:S05]  /*37c0*/  EXIT ;  /* 0x000000000000794d */ /* 0x000fea0003800000 */
        .weak           $__internal_0_$__cuda_sm20_div_rn_f64_full
        .type           $__internal_0_$__cuda_sm20_div_rn_f64_full,@function
        .size           $__internal_0_$__cuda_sm20_div_rn_f64_full,(.L_x_12 - $__internal_0_$__cuda_sm20_div_rn_f64_full)
$__internal_0_$__cuda_sm20_div_rn_f64_full:
[C---:B------:R-:W-:Y:S01]  /*37d0*/  FSETP.GEU.AND P0, PT, |R11|.reuse, 1.469367938527859385e-39, PT ;  /* 0x001000000b00780b */ /* 0x040fe20003f0e200 */
[----:B------:R-:W-:Y:S01]  /*37e0*/  BSSY.RECONVERGENT B1, `(.L_x_6) ;  /* 0x0000059000017945 */ /* 0x000fe20003800200 */
[----:B------:R-:W-:Y:S02]  /*37f0*/  MOV R138, UR4 ;  /* 0x00000004008a7c02 */ /* 0x000fe40008000f00 */
[----:B------:R-:W-:Y:S02]  /*3800*/  MOV R139, R11 ;  /* 0x0000000b008b7202 */ /* 0x000fe40000000f00 */
[----:B------:R-:W-:Y:S02]  /*3810*/  LOP3.LUT R12, R11, 0x800fffff, RZ, 0xc0, !PT ;  /* 0x800fffff0b0c7812 */ /* 0x000fe400078ec0ff */
[----:B------:R-:W-:Y:S02]  /*3820*/  MOV R136, UR4 ;  /* 0x0000000400887c02 */ /* 0x000fe40008000f00 */
[----:B------:R-:W-:-:S02]  /*3830*/  LOP3.LUT R137, R12, 0x3ff00000, RZ, 0xfc, !PT ;  /* 0x3ff000000c897812 */ /* 0x000fc400078efcff */
[C---:B------:R-:W-:Y:S01]  /*3840*/  FSETP.GEU.AND P2, PT, |R141|.reuse, 1.469367938527859385e-39, PT ;  /* 0x001000008d00780b */ /* 0x040fe20003f4e200 */
[----:B------:R-:W-:Y:S01]  /*3850*/  @!P0 DMUL R136, R138, 8.98846567431157953865e+307 ;  /* 0x7fe000008a888828 */ /* 0x000fe20000000000 */
[----:B------:R-:W-:Y:S02]  /*3860*/  MOV R142, 0x1 ;  /* 0x00000001008e7802 */ /* 0x000fe40000000f00 */
[----:B------:R-:W-:Y:S02]  /*3870*/  LOP3.LUT R12, R141, 0x7ff00000, RZ, 0xc0, !PT ;  /* 0x7ff000008d0c7812 */ /* 0x000fe400078ec0ff */
[----:B------:R-:W-:Y:S01]  /*3880*/  LOP3.LUT R15, R11, 0x7ff00000, RZ, 0xc0, !PT ;  /* 0x7ff000000b0f7812 */ /* 0x000fe200078ec0ff */
[----:B------:R-:W0:Y:S03]  /*3890*/  MUFU.RCP64H R143, R137 ;  /* 0x00000089008f7308 */ /* 0x000e260000001800 */
[----:B------:R-:W-:-:S03]  /*38a0*/  ISETP.GE.U32.AND P1, PT, R12, R15, PT ;  /* 0x0000000f0c00720c */ /* 0x000fc60003f26070 */
[----:B------:R-:W-:Y:S02]  /*38b0*/  @!P2 LOP3.LUT R13, R139, 0x7ff00000, RZ, 0xc0, !PT ;  /* 0x7ff000008b0da812 */ /* 0x000fe400078ec0ff */
[----:B------:R-:W-:Y:S02]  /*38c0*/  @!P2 MOV R146, RZ ;  /* 0x000000ff0092a202 */ /* 0x000fe40000000f00 */
[----:B------:R-:W-:Y:S02]  /*38d0*/  @!P2 ISETP.GE.U32.AND P3, PT, R12, R13, PT ;  /* 0x0000000d0c00a20c */ /* 0x000fe40003f66070 */
[----:B------:R-:W-:-:S04]  /*38e0*/  MOV R13, 0x1ca00000 ;  /* 0x1ca00000000d7802 */ /* 0x000fc80000000f00 */
[----:B------:R-:W-:Y:S01]  /*38f0*/  @!P2 SEL R147, R13, 0x63400000, !P3 ;  /* 0x634000000d93a807 */ /* 0x000fe20005800000 */
[----:B0-----:R-:W-:-:S03]  /*3900*/  DFMA R144, R142, -R136, 1 ;  /* 0x3ff000008e90742b */ /* 0x001fc60000000888 */
[----:B------:R-:W-:-:S04]  /*3910*/  @!P2 LOP3.LUT R147, R147, 0x80000000, R141, 0xf8, !PT ;  /* 0x800000009393a812 */ /* 0x000fc800078ef88d */
[----:B------:R-:W-:Y:S01]  /*3920*/  @!P2 LOP3.LUT R147, R147, 0x100000, RZ, 0xfc, !PT ;  /* 0x001000009393a812 */ /* 0x000fe200078efcff */
[----:B------:R-:W-:-:S08]  /*3930*/  DFMA R144, R144, R144, R144 ;  /* 0x000000909090722b */ /* 0x000fd00000000090 */
[----:B------:R-:W-:Y:S01]  /*3940*/  DFMA R144, R142, R144, R142 ;  /* 0x000000908e90722b */ /* 0x000fe2000000008e */
[----:B------:R-:W-:Y:S02]  /*3950*/  SEL R143, R13, 0x63400000, !P1 ;  /* 0x634000000d8f7807 */ /* 0x000fe40004800000 */
[----:B------:R-:W-:Y:S02]  /*3960*/  MOV R142, R140 ;  /* 0x0000008c008e7202 */ /* 0x000fe40000000f00 */
[----:B------:R-:W-:-:S03]  /*3970*/  LOP3.LUT R143, R143, 0x800fffff, R141, 0xf8, !PT ;  /* 0x800fffff8f8f7812 */ /* 0x000fc600078ef88d */
[----:B------:R-:W-:-:S03]  /*3980*/  DFMA R148, R144, -R136, 1 ;  /* 0x3ff000009094742b */ /* 0x000fc60000000888 */
[----:B------:R-:W-:Y:S01]  /*3990*/  @!P2 DFMA R142, R142, 2, -R146 ;  /* 0x400000008e8ea82b */ /* 0x000fe20000000892 */
[----:B------:R-:W-:-:S04]  /*39a0*/  MOV R146, R12 ;  /* 0x0000000c00927202 */ /* 0x000fc80000000f00 */
[----:B------:R-:W-:Y:S01]  /*39b0*/  DFMA R148, R144, R148, R144 ;  /* 0x000000949094722b */ /* 0x000fe20000000090 */
[----:B------:R-:W-:Y:S02]  /*39c0*/  MOV R147, R15 ;  /* 0x0000000f00937202 */ /* 0x000fe40000000f00 */
[----:B------:R-:W-:Y:S02]  /*39d0*/  @!P0 LOP3.LUT R147, R137, 0x7ff00000, RZ, 0xc0, !PT ;  /* 0x7ff0000089938812 */ /* 0x000fe400078ec0ff */
[----:B------:R-:W-:Y:S02]  /*39e0*/  @!P2 LOP3.LUT R146, R143, 0x7ff00000, RZ, 0xc0, !PT ;  /* 0x7ff000008f92a812 */ /* 0x000fe400078ec0ff */
[----:B------:R-:W-:Y:S01]  /*39f0*/  IADD3 R158, PT, PT, R147, -0x1, RZ ;  /* 0xffffffff939e7810 */ /* 0x000fe20007ffe0ff */
[----:B------:R-:W-:Y:S01]  /*3a00*/  DMUL R144, R148, R142 ;  /* 0x0000008e94907228 */ /* 0x000fe20000000000 */
[----:B------:R-:W-:-:S04]  /*3a10*/  IADD3 R14, PT, PT, R146, -0x1, RZ ;  /* 0xffffffff920e7810 */ /* 0x000fc80007ffe0ff */
[----:B------:R-:W-:-:S03]  /*3a20*/  ISETP.GT.U32.AND P0, PT, R14, 0x7feffffe, PT ;  /* 0x7feffffe0e00780c */ /* 0x000fc60003f04070 */
[----:B------:R-:W-:Y:S01]  /*3a30*/  DFMA R14, R144, -R136, R142 ;  /* 0x80000088900e722b */ /* 0x000fe2000000008e */
[----:B------:R-:W-:-:S07]  /*3a40*/  ISETP.GT.U32.OR P0, PT, R158, 0x7feffffe, P0 ;  /* 0x7feffffe9e00780c */ /* 0x000fce0000704470 */
[----:B------:R-:W-:-:S06]  /*3a50*/  DFMA R14, R148, R14, R144 ;  /* 0x0000000e940e722b */ /* 0x000fcc0000000090 */
[----:B------:R-:W-:Y:S05]  /*3a60*/  @P0 BRA `(.L_x_7) ;  /* 0x00000000006c0947 */ /* 0x000fea0003800000 */
[----:B------:R-:W-:-:S04]  /*3a70*/  LOP3.LUT R141, R139, 0x7ff00000, RZ, 0xc0, !PT ;  /* 0x7ff000008b8d7812 */ /* 0x000fc800078ec0ff */
[CC--:B------:R-:W-:Y:S02]  /*3a80*/  VIADDMNMX R140, R12.reuse, -R141.reuse, 0xb9600000, !PT ;  /* 0xb96000000c8c7446 */ /* 0x0c0fe4000780098d */
[----:B------:R-:W-:Y:S02]  /*3a90*/  ISETP.GE.U32.AND P0, PT, R12, R141, PT ;  /* 0x0000008d0c00720c */ /* 0x000fe40003f06070 */
[----:B------:R-:W-:Y:S02]  /*3aa0*/  VIMNMX R140, PT, PT, R140, 0x46a00000, PT ;  /* 0x46a000008c8c7848 */ /* 0x000fe40003fe0100 */
[----:B------:R-:W-:-:S04]  /*3ab0*/  SEL R13, R13, 0x63400000, !P0 ;  /* 0x634000000d0d7807 */ /* 0x000fc80004000000 */
[----:B------:R-:W-:Y:S02]  /*3ac0*/  IADD3 R144, PT, PT, -R13, R140, RZ ;  /* 0x0000008c0d907210 */ /* 0x000fe40007ffe1ff */
[----:B------:R-:W-:Y:S02]  /*3ad0*/  MOV R140, RZ ;  /* 0x000000ff008c7202 */ /* 0x000fe40000000f00 */
[----:B------:R-:W-:-:S06]  /*3ae0*/  IADD3 R141, PT, PT, R144, 0x7fe00000, RZ ;  /* 0x7fe00000908d7810 */ /* 0x000fcc0007ffe0ff */
[----:B------:R-:W-:-:S10]  /*3af0*/  DMUL R12, R14, R140 ;  /* 0x0000008c0e0c7228 */ /* 0x000fd40000000000 */
[----:B------:R-:W-:-:S13]  /*3b00*/  FSETP.GTU.AND P0, PT, |R13|, 1.469367938527859385e-39, PT ;  /* 0x001000000d00780b */ /* 0x000fda0003f0c200 */
[----:B------:R-:W-:Y:S05]  /*3b10*/  @P0 BRA `(.L_x_8) ;  /* 0x0000000000940947 */ /* 0x000fea0003800000 */
[----:B------:R-:W-:Y:S01]  /*3b20*/  DFMA R136, R14, -R136, R142 ;  /* 0x800000880e88722b */ /* 0x000fe2000000008e */
[----:B------:R-:W-:-:S09]  /*3b30*/  MOV R140, RZ ;  /* 0x000000ff008c7202 */ /* 0x000fd20000000f00 */
[C---:B------:R-:W-:Y:S02]  /*3b40*/  FSETP.NEU.AND P0, PT, R137.reuse, RZ, PT ;  /* 0x000000ff8900720b */ /* 0x040fe40003f0d000 */
[----:B------:R-:W-:-:S04]  /*3b50*/  LOP3.LUT R139, R137, 0x80000000, R139, 0x48, !PT ;  /* 0x80000000898b7812 */ /* 0x000fc800078e488b */
[----:B------:R-:W-:-:S07]  /*3b60*/  LOP3.LUT R141, R139, R141, RZ, 0xfc, !PT ;  /* 0x0000008d8b8d7212 */ /* 0x000fce00078efcff */
[----:B------:R-:W-:Y:S05]  /*3b70*/  @!P0 BRA `(.L_x_8) ;  /* 0x00000000007c8947 */ /* 0x000fea0003800000 */
[----:B------:R-:W-:Y:S02]  /*3b80*/  IADD3 R137, PT, PT, -R144, RZ, RZ ;  /* 0x000000ff90897210 */ /* 0x000fe40007ffe1ff */
[----:B------:R-:W-:-:S06]  /*3b90*/  MOV R136, RZ ;  /* 0x000000ff00887202 */ /* 0x000fcc0000000f00 */
[----:B------:R-:W-:Y:S02]  /*3ba0*/  DFMA R136, R12, -R136, R14 ;  /* 0x800000880c88722b */ /* 0x000fe4000000000e */
[----:B------:R-:W-:-:S04]  /*3bb0*/  DMUL.RP R14, R14, R140 ;  /* 0x0000008c0e0e7228 */ /* 0x000fc80000008000 */
[----:B------:R-:W-:-:S04]  /*3bc0*/  IADD3 R136, PT, PT, -R144, -0x43300000, RZ ;  /* 0xbcd0000090887810 */ /* 0x000fc80007ffe1ff */
[----:B------:R-:W-:Y:S02]  /*3bd0*/  FSETP.NEU.AND P0, PT, |R137|, R136, PT ;  /* 0x000000888900720b */ /* 0x000fe40003f0d200 */
[----:B------:R-:W-:Y:S02]  /*3be0*/  LOP3.LUT R139, R15, R139, RZ, 0x3c, !PT ;  /* 0x0000008b0f8b7212 */ /* 0x000fe400078e3cff */
[----:B------:R-:W-:Y:S02]  /*3bf0*/  FSEL R12, R14, R12, !P0 ;  /* 0x0000000c0e0c7208 */ /* 0x000fe40004000000 */
[----:B------:R-:W-:Y:S01]  /*3c00*/  FSEL R13, R139, R13, !P0 ;  /* 0x0000000d8b0d7208 */ /* 0x000fe20004000000 */
[----:B------:R-:W-:Y:S06]  /*3c10*/  BRA `(.L_x_8) ;  /* 0x0000000000547947 */ /* 0x000fec0003800000 */
.L_x_7:
[----:B------:R-:W-:-:S14]  /*3c20*/  DSETP.NAN.AND P0, PT, R140, R140, PT ;  /* 0x0000008c8c00722a */ /* 0x000fdc0003f08000 */
[----:B------:R-:W-:Y:S05]  /*3c30*/  @P0 BRA `(.L_x_9) ;  /* 0x0000000000440947 */ /* 0x000fea0003800000 */
[----:B------:R-:W-:-:S14]  /*3c40*/  DSETP.NAN.AND P0, PT, R138, R138, PT ;  /* 0x0000008a8a00722a */ /* 0x000fdc0003f08000 */
[----:B------:R-:W-:Y:S05]  /*3c50*/  @P0 BRA `(.L_x_10) ;  /* 0x0000000000300947 */ /* 0x000fea0003800000 */
[----:B------:R-:W-:Y:S02]  /*3c60*/  ISETP.NE.AND P0, PT, R146, R147, PT ;  /* 0x000000939200720c */ /* 0x000fe40003f05270 */
[----:B------:R-:W-:Y:S02]  /*3c70*/  MOV R12, 0x0 ;  /* 0x00000000000c7802 */ /* 0x000fe40000000f00 */
[----:B------:R-:W-:-:S09]  /*3c80*/  MOV R13, 0xfff80000 ;  /* 0xfff80000000d7802 */ /* 0x000fd20000000f00 */
[----:B------:R-:W-:Y:S05]  /*3c90*/  @!P0 BRA `(.L_x_8) ;  /* 0x0000000000348947 */ /* 0x000fea0003800000 */
[----:B------:R-:W-:Y:S02]  /*3ca0*/  ISETP.NE.AND P0, PT, R146, 0x7ff00000, PT ;  /* 0x7ff000009200780c */ /* 0x000fe40003f05270 */
[----:B------:R-:W-:Y:S02]  /*3cb0*/  LOP3.LUT R13, R141, 0x80000000, R139, 0x48, !PT ;  /* 0x800000008d0d7812 */ /* 0x000fe400078e488b */
[----:B------:R-:W-:-:S13]  /*3cc0*/  ISETP.EQ.OR P0, PT, R147, RZ, !P0 ;  /* 0x000000ff9300720c */ /* 0x000fda0004702670 */
[----:B------:R-:W-:Y:S02]  /*3cd0*/  @P0 LOP3.LUT R14, R13, 0x7ff00000, RZ, 0xfc, !PT ;  /* 0x7ff000000d0e0812 */ /* 0x000fe400078efcff */
[----:B------:R-:W-:Y:S02]  /*3ce0*/  @!P0 MOV R12, RZ ;  /* 0x000000ff000c8202 */ /* 0x000fe40000000f00 */
[----:B------:R-:W-:Y:S02]  /*3cf0*/  @P0 MOV R12, RZ ;  /* 0x000000ff000c0202 */ /* 0x000fe40000000f00 */
[----:B------:R-:W-:Y:S01]  /*3d00*/  @P0 MOV R13, R14 ;  /* 0x0000000e000d0202 */ /* 0x000fe20000000f00 */
[----:B------:R-:W-:Y:S06]  /*3d10*/  BRA `(.L_x_8) ;  /* 0x0000000000147947 */ /* 0x000fec0003800000 */
.L_x_10:
[----:B------:R-:W-:Y:S02]  /*3d20*/  LOP3.LUT R13, R139, 0x80000, RZ, 0xfc, !PT ;  /* 0x000800008b0d7812 */ /* 0x000fe400078efcff */
[----:B------:R-:W-:Y:S01]  /*3d30*/  MOV R12, R138 ;  /* 0x0000008a000c7202 */ /* 0x000fe20000000f00 */
[----:B------:R-:W-:Y:S06]  /*3d40*/  BRA `(.L_x_8) ;  /* 0x0000000000087947 */ /* 0x000fec0003800000 */
.L_x_9:
[----:B------:R-:W-:Y:S02]  /*3d50*/  LOP3.LUT R13, R141, 0x80000, RZ, 0xfc, !PT ;  /* 0x000800008d0d7812 */ /* 0x000fe400078efcff */
[----:B------:R-:W-:-:S07]  /*3d60*/  MOV R12, R140 ;  /* 0x0000008c000c7202 */ /* 0x000fce0000000f00 */
.L_x_8:
[----:B------:R-:W-:Y:S05]  /*3d70*/  BSYNC.RECONVERGENT B1 ;  /* 0x0000000000017941 */ /* 0x000fea0003800200 */
.L_x_6:
[----:B------:R-:W-:Y:S01]  /*3d80*/  MOV R15, R13 ;  /* 0x0000000d000f7202 */ /* 0x000fe20000000f00 */
[----:B------:R-:W-:Y:S01]  /*3d90*/  HFMA2 R13, -RZ, RZ, 0, 0 ;  /* 0x00000000ff0d7431 */ /* 0x000fe200000001ff */
[----:B------:R-:W-:Y:S02]  /*3da0*/  MOV R14, R12 ;  /* 0x0000000c000e7202 */ /* 0x000fe40000000f00 */
[----:B------:R-:W-:-:S04]  /*3db0*/  MOV R12, R10 ;  /* 0x0000000a000c7202 */ /* 0x000fc80000000f00 */
[----:B------:R-:W-:Y:S05]  /*3dc0*/  RET.REL.NODEC R12 `(_Z3sw4PdS_S_S_S_S_S_S_S_S_S_i) ;  /* 0xffffffc00c8c7950 */ /* 0x000fea0003c3ffff */
.L_x_11:
[----:B------:R-:W-:-:S00]  /*3dd0*/  BRA `(.L_x_11) ;  /* 0xfffffffc00fc7947 */ /* 0x000fc0000383ffff */
[----:B------:R-:W-:-:S00]  /*3de0*/  NOP ;  /* 0x0000000000007918 */ /* 0x000fc00000000000 */
        /* <DEDUP_REMOVED lines=9> */
.L_x_12:


//--------------------- .nv.shared.reserved.0     --------------------------
	.section	.nv.shared.reserved.0,"aw",@nobits
	.weak		__nv_reservedSMEM_offset_0_alias
	.size		__nv_reservedSMEM_offset_0_alias, 0, 64
	.other		__nv_reservedSMEM_offset_0_alias,@"STO_CUDA_RESERVED_SHARED STV_DEFAULT"
__nv_reservedSMEM_offset_0_alias:
	.zero		0
	.zero		64


//--------------------- .nv.constant0._Z3sw4PdS_S_S_S_S_S_S_S_S_S_i --------------------------
	.section	.nv.constant0._Z3sw4PdS_S_S_S_S_S_S_S_S_S_i,"a",@progbits
	.sectionflags	@""
	.align	4
.nv.constant0._Z3sw4PdS_S_S_S_S_S_S_S_S_S_i:
	.zero		988


//--------------------- SYMBOLS --------------------------

	.type		.nv.reservedSmem.offset0,@object
	.size		.nv.reservedSmem.offset0,0x4
